	.target	sm_80

	.elftype	@"ET_EXEC"


//--------------------- .note.nv.tkinfo           --------------------------
	.section	.note.nv.tkinfo,"",@"SHT_NOTE"
	.sectionflags	@"SHF_NOTE_NV_TKINFO"
	.tkinfo
        /*0018*/ 	.word	0x00000002
        /*0030*/ 	.string	""
        /*0030*/ 	.string	"ptxas"
        /*0030*/ 	.string	"Cuda compilation tools, release 13.0, V13.0.88"
        /*0030*/ 	.string	"Build cuda_13.0.r13.0/compiler.36424714_0"
        /*0030*/ 	.string	"-v  -suppress-debug-info  -lineinfo  -arch sm_80 "



//--------------------- .note.nv.cuinfo           --------------------------
	.section	.note.nv.cuinfo,"",@"SHT_NOTE"
	.sectionflags	@"SHF_NOTE_NV_CUINFO"
        /*0018*/ 	.short	0x0002
        /*001a*/ 	.short	0x0050
        /*001c*/ 	.short	0x0082
	.zero		2


//--------------------- .nv.info                  --------------------------
	.section	.nv.info,"",@"SHT_CUDA_INFO"
	.align	4


	//----- nvinfo : EIATTR_REGCOUNT
	.align		4
        /*0000*/ 	.byte	0x04, 0x2f
        /*0002*/ 	.short	(.L_1 - .L_0)
	.align		4
.L_0:
        /*0004*/ 	.word	index@(matmul_kernel)
        /*0008*/ 	.word	0x000000ff


	//----- nvinfo : EIATTR_FRAME_SIZE
	.align		4
.L_1:
        /*000c*/ 	.byte	0x04, 0x11
        /*000e*/ 	.short	(.L_3 - .L_2)
	.align		4
.L_2:
        /*0010*/ 	.word	index@(matmul_kernel)
        /*0014*/ 	.word	0x00000048


	//----- nvinfo : EIATTR_MIN_STACK_SIZE
	.align		4
.L_3:
        /*0018*/ 	.byte	0x04, 0x12
        /*001a*/ 	.short	(.L_5 - .L_4)
	.align		4
.L_4:
        /*001c*/ 	.word	index@(matmul_kernel)
        /*0020*/ 	.word	0x00000048
.L_5:


//--------------------- .nv.info.matmul_kernel    --------------------------
	.section	.nv.info.matmul_kernel,"",@"SHT_CUDA_INFO"
	.sectionflags	@""
	.align	4


	//----- nvinfo : EIATTR_CUDA_API_VERSION
	.align		4
        /*0000*/ 	.byte	0x04, 0x37
        /*0002*/ 	.short	(.L_7 - .L_6)
.L_6:
        /*0004*/ 	.word	0x00000082


	//----- nvinfo : EIATTR_SW2861232_WAR
	.align		4
.L_7:
        /*0008*/ 	.byte	0x01, 0x35
	.zero		2


	//----- nvinfo : EIATTR_PARAM_CBANK
	.align		4
        /*000c*/ 	.byte	0x04, 0x0a
        /*000e*/ 	.short	(.L_9 - .L_8)
	.align		4
.L_8:
        /*0010*/ 	.word	index@(.nv.constant0.matmul_kernel)
        /*0014*/ 	.short	0x0160
        /*0016*/ 	.short	0x0050


	//----- nvinfo : EIATTR_CBANK_PARAM_SIZE
	.align		4
.L_9:
        /*0018*/ 	.byte	0x03, 0x19
        /*001a*/ 	.short	0x0050


	//----- nvinfo : EIATTR_KPARAM_INFO
	.align		4
        /*001c*/ 	.byte	0x04, 0x17
        /*001e*/ 	.short	(.L_11 - .L_10)
.L_10:
        /*0020*/ 	.word	0x00000000
        /*0024*/ 	.short	0x000d
        /*0026*/ 	.short	0x0048
        /*0028*/ 	.byte	0x00, 0xf4, 0x21, 0x00


	//----- nvinfo : EIATTR_KPARAM_INFO
	.align		4
.L_11:
        /*002c*/ 	.byte	0x04, 0x17
        /*002e*/ 	.short	(.L_13 - .L_12)
.L_12:
        /*0030*/ 	.word	0x00000000
        /*0034*/ 	.short	0x000c
        /*0036*/ 	.short	0x0040
        /*0038*/ 	.byte	0x00, 0xf4, 0x21, 0x00


	//----- nvinfo : EIATTR_KPARAM_INFO
	.align		4
.L_13:
        /*003c*/ 	.byte	0x04, 0x17
        /*003e*/ 	.short	(.L_15 - .L_14)
.L_14:
        /*0040*/ 	.word	0x00000000
        /*0044*/ 	.short	0x000b
        /*0046*/ 	.short	0x0038
        /*0048*/ 	.byte	0x00, 0xf0, 0x11, 0x00


	//----- nvinfo : EIATTR_KPARAM_INFO
	.align		4
.L_15:
        /*004c*/ 	.byte	0x04, 0x17
        /*004e*/ 	.short	(.L_17 - .L_16)
.L_16:
        /*0050*/ 	.word	0x00000000
        /*0054*/ 	.short	0x000a
        /*0056*/ 	.short	0x0034
        /*0058*/ 	.byte	0x00, 0xf0, 0x11, 0x00


	//----- nvinfo : EIATTR_KPARAM_INFO
	.align		4
.L_17:
        /*005c*/ 	.byte	0x04, 0x17
        /*005e*/ 	.short	(.L_19 - .L_18)
.L_18:
        /*0060*/ 	.word	0x00000000
        /*0064*/ 	.short	0x0009
        /*0066*/ 	.short	0x0030
        /*0068*/ 	.byte	0x00, 0xf0, 0x11, 0x00


	//----- nvinfo : EIATTR_KPARAM_INFO
	.align		4
.L_19:
        /*006c*/ 	.byte	0x04, 0x17
        /*006e*/ 	.short	(.L_21 - .L_20)
.L_20:
        /*0070*/ 	.word	0x00000000
        /*0074*/ 	.short	0x0008
        /*0076*/ 	.short	0x002c
        /*0078*/ 	.byte	0x00, 0xf0, 0x11, 0x00


	//----- nvinfo : EIATTR_KPARAM_INFO
	.align		4
.L_21:
        /*007c*/ 	.byte	0x04, 0x17
        /*007e*/ 	.short	(.L_23 - .L_22)
.L_22:
        /*0080*/ 	.word	0x00000000
        /*0084*/ 	.short	0x0007
        /*0086*/ 	.short	0x0028
        /*0088*/ 	.byte	0x00, 0xf0, 0x11, 0x00


	//----- nvinfo : EIATTR_KPARAM_INFO
	.align		4
.L_23:
        /*008c*/ 	.byte	0x04, 0x17
        /*008e*/ 	.short	(.L_25 - .L_24)
.L_24:
        /*0090*/ 	.word	0x00000000
        /*0094*/ 	.short	0x0006
        /*0096*/ 	.short	0x0024
        /*0098*/ 	.byte	0x00, 0xf0, 0x11, 0x00


	//----- nvinfo : EIATTR_KPARAM_INFO
	.align		4
.L_25:
        /*009c*/ 	.byte	0x04, 0x17
        /*009e*/ 	.short	(.L_27 - .L_26)
.L_26:
        /*00a0*/ 	.word	0x00000000
        /*00a4*/ 	.short	0x0005
        /*00a6*/ 	.short	0x0020
        /*00a8*/ 	.byte	0x00, 0xf0, 0x11, 0x00


	//----- nvinfo : EIATTR_KPARAM_INFO
	.align		4
.L_27:
        /*00ac*/ 	.byte	0x04, 0x17
        /*00ae*/ 	.short	(.L_29 - .L_28)
.L_28:
        /*00b0*/ 	.word	0x00000000
        /*00b4*/ 	.short	0x0004
        /*00b6*/ 	.short	0x001c
        /*00b8*/ 	.byte	0x00, 0xf0, 0x11, 0x00


	//----- nvinfo : EIATTR_KPARAM_INFO
	.align		4
.L_29:
        /*00bc*/ 	.byte	0x04, 0x17
        /*00be*/ 	.short	(.L_31 - .L_30)
.L_30:
        /*00c0*/ 	.word	0x00000000
        /*00c4*/ 	.short	0x0003
        /*00c6*/ 	.short	0x0018
        /*00c8*/ 	.byte	0x00, 0xf0, 0x11, 0x00


	//----- nvinfo : EIATTR_KPARAM_INFO
	.align		4
.L_31:
        /*00cc*/ 	.byte	0x04, 0x17
        /*00ce*/ 	.short	(.L_33 - .L_32)
.L_32:
        /*00d0*/ 	.word	0x00000000
        /*00d4*/ 	.short	0x0002
        /*00d6*/ 	.short	0x0010
        /*00d8*/ 	.byte	0x00, 0xf4, 0x21, 0x00


	//----- nvinfo : EIATTR_KPARAM_INFO
	.align		4
.L_33:
        /*00dc*/ 	.byte	0x04, 0x17
        /*00de*/ 	.short	(.L_35 - .L_34)
.L_34:
        /*00e0*/ 	.word	0x00000000
        /*00e4*/ 	.short	0x0001
        /*00e6*/ 	.short	0x0008
        /*00e8*/ 	.byte	0x00, 0xf4, 0x21, 0x00


	//----- nvinfo : EIATTR_KPARAM_INFO
	.align		4
.L_35:
        /*00ec*/ 	.byte	0x04, 0x17
        /*00ee*/ 	.short	(.L_37 - .L_36)
.L_36:
        /*00f0*/ 	.word	0x00000000
        /*00f4*/ 	.short	0x0000
        /*00f6*/ 	.short	0x0000
        /*00f8*/ 	.byte	0x00, 0xf4, 0x21, 0x00


	//----- nvinfo : EIATTR_MAXREG_COUNT
	.align		4
.L_37:
        /*00fc*/ 	.byte	0x03, 0x1b
        /*00fe*/ 	.short	0x00ff


	//----- nvinfo : EIATTR_NUM_BARRIERS
	.align		4
        /*0100*/ 	.byte	0x02, 0x4c
        /*0102*/ 	.byte	0x01
	.zero		1


	//----- nvinfo : EIATTR_ANNOTATIONS
	.align		4
        /*0104*/ 	.byte	0x04, 0x55
        /*0106*/ 	.short	(.L_39 - .L_38)


	//   ....[0]....
.L_38:
        /*0108*/ 	.word	0x00000001
        /*010c*/ 	.byte	0xe0, 0x06, 0x00, 0x00, 0x01, 0x00, 0x00, 0x00, 0x20, 0x07, 0x00, 0x00, 0x01, 0x00, 0x00, 0x00
        /* <DEDUP_REMOVED lines=16> */
        /*021c*/ 	.byte	0x60, 0xae, 0x00, 0x00, 0x01, 0x00, 0x00, 0x00, 0x80, 0xae, 0x00, 0x00


	//----- nvinfo : EIATTR_MERCURY_ISA_VERSION
	.align		4
.L_39:
        /*0228*/ 	.byte	0x03, 0x5f
        /*022a*/ 	.short	0x0000


	//----- nvinfo : EIATTR_EXIT_INSTR_OFFSETS
	.align		4
        /*022c*/ 	.byte	0x04, 0x1c
        /*022e*/ 	.short	(.L_41 - .L_40)


	//   ....[0]....
.L_40:
        /*0230*/ 	.word	0x0000b680


	//   ....[1]....
        /*0234*/ 	.word	0x0000b6a0


	//----- nvinfo : EIATTR_REQNTID
	.align		4
.L_41:
        /*0238*/ 	.byte	0x04, 0x10
        /*023a*/ 	.short	(.L_43 - .L_42)
.L_42:
        /*023c*/ 	.word	0x00000080
        /*0240*/ 	.word	0x00000001
        /*0244*/ 	.word	0x00000001
.L_43:


//--------------------- .nv.callgraph             --------------------------
	.section	.nv.callgraph,"",@"SHT_CUDA_CALLGRAPH"
	.align	4
	.sectionentsize	8
	.align		4
        /*0000*/ 	.word	0x00000000
	.align		4
        /*0004*/ 	.word	0xffffffff
	.align		4
        /*0008*/ 	.word	0x00000000
	.align		4
        /*000c*/ 	.word	0xfffffffe
	.align		4
        /*0010*/ 	.word	0x00000000
	.align		4
        /*0014*/ 	.word	0xfffffffd
	.align		4
        /*0018*/ 	.word	0x00000000
	.align		4
        /*001c*/ 	.word	0xfffffffc


//--------------------- .nv.rel.action            --------------------------
	.section	.nv.rel.action,"",@"SHT_CUDA_RELOCINFO"
	.align	8
	.sectionentsize	8
        /*0000*/ 	.byte	0x73, 0x00, 0x00, 0x00, 0x00, 0x00, 0x00, 0x00, 0x00, 0x00, 0x00, 0x11, 0x25, 0x00, 0x05, 0x36


//--------------------- .nv.constant0.matmul_kernel --------------------------
	.section	.nv.constant0.matmul_kernel,"a",@progbits
	.sectionflags	@""
	.align	4
.nv.constant0.matmul_kernel:
	.zero		432


//--------------------- .text.matmul_kernel       --------------------------
	.section	.text.matmul_kernel,"ax",@progbits
	.sectioninfo	@"SHI_REGISTERS=255"
	.align	128
        .global         matmul_kernel
        .type           matmul_kernel,@function
        .size           matmul_kernel,(.L_x_4 - matmul_kernel)
        .other          matmul_kernel,@"STO_CUDA_ENTRY STV_DEFAULT"
matmul_kernel:
.text.matmul_kernel:
[----:B------:R-:W-:Y:S02]  /*0000*/  IMAD.MOV.U32 R1, RZ, RZ, c[0x0][0x28] ;  /* 0x00000a00ff017624 */ /* 0x000fe400078e00ff */
[----:B------:R-:W-:Y:S01]  /*0010*/  IMAD.MOV.U32 R4, RZ, RZ, 0x3f ;  /* 0x0000003fff047424 */ /* 0x000fe200078e00ff */
[----:B------:R-:W1:Y:S01]  /*0020*/  S2R R6, SR_CTAID.X ;  /* 0x0000000000067919 */ /* 0x000e620000002500 */
[----:B------:R-:W-:Y:S01]  /*0030*/  IABS R42, c[0x0][0x17c] ;  /* 0x00005f00002a7a13 */ /* 0x000fe20000000000 */
[----:B------:R-:W-:Y:S01]  /*0040*/  IMAD.MOV.U32 R211, RZ, RZ, c[0x0][0x188] ;  /* 0x00006200ffd37624 */ /* 0x000fe200078e00ff */
[----:B------:R-:W-:Y:S01]  /*0050*/  IADD3 R1, R1, -0x48, RZ ;  /* 0xffffffb801017810 */ /* 0x000fe20007ffe0ff */
[----:B------:R-:W2:Y:S01]  /*0060*/  S2R R62, SR_TID.X ;  /* 0x00000000003e7919 */ /* 0x000ea20000002100 */
[----:B------:R-:W-:Y:S01]  /*0070*/  IADD3 R0, R4, c[0x0][0x17c], RZ ;  /* 0x00005f0004007a10 */ /* 0x000fe20007ffe0ff */
[----:B------:R-:W-:Y:S01]  /*0080*/  ULDC UR5, c[0x0][0x180] ;  /* 0x0000600000057ab9 */ /* 0x000fe20000000800 */
[----:B------:R-:W-:Y:S01]  /*0090*/  LOP3.LUT R50, R50, 0xfbffffff, RZ, 0xc0, !PT ;  /* 0xfbffffff32327812 */ /* 0x000fe200078ec0ff */
[----:B------:R-:W-:Y:S01]  /*00a0*/  UIADD3 UR4, UR5, -0x40, URZ ;  /* 0xffffffc005047890 */ /* 0x000fe2000fffe03f */
[----:B------:R-:W-:Y:S01]  /*00b0*/  SHF.R.S32.HI R3, RZ, 0x1f, R0 ;  /* 0x0000001fff037819 */ /* 0x000fe20000011400 */
[----:B------:R-:W-:-:S02]  /*00c0*/  ULDC.64 UR8, c[0x0][0x118] ;  /* 0x0000460000087ab9 */ /* 0x000fc40000000a00 */
[----:B------:R-:W-:Y:S01]  /*00d0*/  UIADD3 UR6, UR5, -0xc0, URZ ;  /* 0xffffff4005067890 */ /* 0x000fe2000fffe03f */
[----:B------:R-:W-:-:S04]  /*00e0*/  LEA.HI R3, R3, R0, RZ, 0x6 ;  /* 0x0000000003037211 */ /* 0x000fc800078f30ff */
[----:B------:R-:W-:-:S05]  /*00f0*/  SHF.R.S32.HI R3, RZ, 0x6, R3 ;  /* 0x00000006ff037819 */ /* 0x000fca0000011403 */
[----:B------:R-:W-:Y:S01]  /*0100*/  IMAD.SHL.U32 R5, R3, 0x8, RZ ;  /* 0x0000000803057824 */ /* 0x000fe200078e00ff */
[----:B-1----:R-:W-:-:S04]  /*0110*/  IABS R10, R6 ;  /* 0x00000006000a7213 */ /* 0x002fc80000000000 */
[-C--:B------:R-:W-:Y:S02]  /*0120*/  IABS R7, R5.reuse ;  /* 0x0000000500077213 */ /* 0x080fe40000000000 */
[----:B------:R-:W-:Y:S02]  /*0130*/  IABS R11, R5 ;  /* 0x00000005000b7213 */ /* 0x000fe40000000000 */
[----:B------:R-:W1:Y:S01]  /*0140*/  I2F.RP R0, R7 ;  /* 0x0000000700007306 */ /* 0x000e620000209400 */
[----:B--2---:R-:W-:-:S07]  /*0150*/  LOP3.LUT R98, R62, 0x3f, RZ, 0xc0, !PT ;  /* 0x0000003f3e627812 */ /* 0x004fce00078ec0ff */
[----:B-1----:R-:W1:Y:S02]  /*0160*/  MUFU.RCP R0, R0 ;  /* 0x0000000000007308 */ /* 0x002e640000001000 */
[----:B-1----:R-:W-:Y:S01]  /*0170*/  IADD3 R2, R0, 0xffffffe, RZ ;  /* 0x0ffffffe00027810 */ /* 0x002fe20007ffe0ff */
[----:B------:R-:W-:-:S05]  /*0180*/  IMAD.MOV R0, RZ, RZ, -R11 ;  /* 0x000000ffff007224 */ /* 0x000fca00078e0a0b */
[----:B------:R1:W2:Y:S02]  /*0190*/  F2I.FTZ.U32.TRUNC.NTZ R3, R2 ;  /* 0x0000000200037305 */ /* 0x0002a4000021f000 */
[----:B-1----:R-:W-:Y:S02]  /*01a0*/  IMAD.MOV.U32 R2, RZ, RZ, RZ ;  /* 0x000000ffff027224 */ /* 0x002fe400078e00ff */
[----:B--2---:R-:W-:-:S04]  /*01b0*/  IMAD.MOV R8, RZ, RZ, -R3 ;  /* 0x000000ffff087224 */ /* 0x004fc800078e0a03 */
[----:B------:R-:W-:Y:S02]  /*01c0*/  IMAD R9, R8, R7, RZ ;  /* 0x0000000708097224 */ /* 0x000fe400078e02ff */
[----:B------:R-:W-:Y:S02]  /*01d0*/  IMAD.MOV.U32 R8, RZ, RZ, R10 ;  /* 0x000000ffff087224 */ /* 0x000fe400078e000a */
[----:B------:R-:W-:-:S06]  /*01e0*/  IMAD.HI.U32 R3, R3, R9, R2 ;  /* 0x0000000903037227 */ /* 0x000fcc00078e0002 */
[----:B------:R-:W-:-:S04]  /*01f0*/  IMAD.HI.U32 R3, R3, R8, RZ ;  /* 0x0000000803037227 */ /* 0x000fc800078e00ff */
[----:B------:R-:W-:-:S05]  /*0200*/  IMAD R0, R3, R0, R8 ;  /* 0x0000000003007224 */ /* 0x000fca00078e0208 */
[----:B------:R-:W-:-:S13]  /*0210*/  ISETP.GT.U32.AND P1, PT, R7, R0, PT ;  /* 0x000000000700720c */ /* 0x000fda0003f24070 */
[----:B------:R-:W-:Y:S01]  /*0220*/  @!P1 IMAD.IADD R0, R0, 0x1, -R7 ;  /* 0x0000000100009824 */ /* 0x000fe200078e0a07 */
[----:B------:R-:W-:Y:S02]  /*0230*/  @!P1 IADD3 R3, R3, 0x1, RZ ;  /* 0x0000000103039810 */ /* 0x000fe40007ffe0ff */
[----:B------:R-:W-:Y:S02]  /*0240*/  ISETP.NE.AND P1, PT, R5, RZ, PT ;  /* 0x000000ff0500720c */ /* 0x000fe40003f25270 */
[----:B------:R-:W-:Y:S02]  /*0250*/  ISETP.GE.U32.AND P0, PT, R0, R7, PT ;  /* 0x000000070000720c */ /* 0x000fe40003f06070 */
[----:B------:R-:W-:-:S04]  /*0260*/  LOP3.LUT R0, R6, R5, RZ, 0x3c, !PT ;  /* 0x0000000506007212 */ /* 0x000fc800078e3cff */
[----:B------:R-:W-:Y:S02]  /*0270*/  ISETP.GE.AND P2, PT, R0, RZ, PT ;  /* 0x000000ff0000720c */ /* 0x000fe40003f46270 */
[C---:B------:R-:W-:Y:S02]  /*0280*/  IADD3 R0, R4.reuse, c[0x0][0x178], RZ ;  /* 0x00005e0004007a10 */ /* 0x040fe40007ffe0ff */
[----:B------:R-:W-:-:S03]  /*0290*/  IADD3 R4, R4, c[0x0][0x180], RZ ;  /* 0x0000600004047a10 */ /* 0x000fc60007ffe0ff */
[----:B------:R-:W-:-:S05]  /*02a0*/  @P0 IADD3 R3, R3, 0x1, RZ ;  /* 0x0000000103030810 */ /* 0x000fca0007ffe0ff */
[----:B------:R-:W-:Y:S01]  /*02b0*/  IMAD.MOV.U32 R2, RZ, RZ, R3 ;  /* 0x000000ffff027224 */ /* 0x000fe200078e0003 */
[----:B------:R-:W-:-:S03]  /*02c0*/  SHF.R.S32.HI R3, RZ, 0x1f, R0 ;  /* 0x0000001fff037819 */ /* 0x000fc60000011400 */
[----:B------:R-:W-:Y:S01]  /*02d0*/  @!P2 IMAD.MOV R2, RZ, RZ, -R2 ;  /* 0x000000ffff02a224 */ /* 0x000fe200078e0a02 */
[----:B------:R-:W-:Y:S02]  /*02e0*/  @!P1 LOP3.LUT R2, RZ, R5, RZ, 0x33, !PT ;  /* 0x00000005ff029212 */ /* 0x000fe400078e33ff */
[----:B------:R-:W-:-:S03]  /*02f0*/  LEA.HI R3, R3, R0, RZ, 0x6 ;  /* 0x0000000003037211 */ /* 0x000fc600078f30ff */
[----:B------:R-:W-:Y:S02]  /*0300*/  IMAD.SHL.U32 R14, R2, 0x8, RZ ;  /* 0x00000008020e7824 */ /* 0x000fe400078e00ff */
[----:B------:R-:W-:-:S03]  /*0310*/  IMAD.MOV R2, RZ, RZ, -R2 ;  /* 0x000000ffff027224 */ /* 0x000fc600078e0a02 */
[----:B------:R-:W-:Y:S01]  /*0320*/  LEA.HI.SX32 R3, R3, -R14, 0x1a ;  /* 0x8000000e03037211 */ /* 0x000fe200078fd2ff */
[----:B------:R-:W-:Y:S02]  /*0330*/  IMAD R16, R5, R2, R6 ;  /* 0x0000000205107224 */ /* 0x000fe400078e0206 */
[----:B------:R-:W-:Y:S01]  /*0340*/  IMAD.MOV.U32 R2, RZ, RZ, RZ ;  /* 0x000000ffff027224 */ /* 0x000fe200078e00ff */
[----:B------:R-:W-:Y:S02]  /*0350*/  IMNMX R11, R3, 0x8, PT ;  /* 0x00000008030b7817 */ /* 0x000fe40003800200 */
[----:B------:R-:W-:Y:S02]  /*0360*/  IABS R6, R16 ;  /* 0x0000001000067213 */ /* 0x000fe40000000000 */
[----:B------:R-:W-:-:S04]  /*0370*/  IABS R7, R11 ;  /* 0x0000000b00077213 */ /* 0x000fc80000000000 */
[----:B------:R-:W1:Y:S08]  /*0380*/  I2F.RP R0, R7 ;  /* 0x0000000700007306 */ /* 0x000e700000209400 */
[----:B-1----:R-:W1:Y:S02]  /*0390*/  MUFU.RCP R0, R0 ;  /* 0x0000000000007308 */ /* 0x002e640000001000 */
[----:B-1----:R-:W-:-:S06]  /*03a0*/  IADD3 R3, R0, 0xffffffe, RZ ;  /* 0x0ffffffe00037810 */ /* 0x002fcc0007ffe0ff */
[----:B------:R-:W1:Y:S02]  /*03b0*/  F2I.FTZ.U32.TRUNC.NTZ R3, R3 ;  /* 0x0000000300037305 */ /* 0x000e64000021f000 */
[----:B-1----:R-:W-:-:S04]  /*03c0*/  IMAD.MOV R8, RZ, RZ, -R3 ;  /* 0x000000ffff087224 */ /* 0x002fc800078e0a03 */
[----:B------:R-:W-:Y:S01]  /*03d0*/  IMAD R5, R8, R7, RZ ;  /* 0x0000000708057224 */ /* 0x000fe200078e02ff */
[----:B------:R-:W-:-:S03]  /*03e0*/  IABS R8, R11 ;  /* 0x0000000b00087213 */ /* 0x000fc60000000000 */
[----:B------:R-:W-:Y:S01]  /*03f0*/  IMAD.HI.U32 R2, R3, R5, R2 ;  /* 0x0000000503027227 */ /* 0x000fe200078e0002 */
[----:B------:R-:W-:-:S03]  /*0400*/  IABS R5, c[0x0][0x178] ;  /* 0x00005e0000057a13 */ /* 0x000fc60000000000 */
[----:B------:R-:W-:Y:S02]  /*0410*/  IMAD.MOV.U32 R3, RZ, RZ, R6 ;  /* 0x000000ffff037224 */ /* 0x000fe400078e0006 */
[----:B------:R-:W-:Y:S02]  /*0420*/  IMAD.MOV R0, RZ, RZ, -R8 ;  /* 0x000000ffff007224 */ /* 0x000fe400078e0a08 */
[----:B------:R-:W-:Y:S01]  /*0430*/  IMAD.HI.U32 R2, R2, R3, RZ ;  /* 0x0000000302027227 */ /* 0x000fe200078e00ff */
[----:B------:R-:W1:Y:S03]  /*0440*/  I2F.RP R8, R42 ;  /* 0x0000002a00087306 */ /* 0x000e660000209400 */
[----:B------:R-:W-:-:S05]  /*0450*/  IMAD R0, R2, R0, R3 ;  /* 0x0000000002007224 */ /* 0x000fca00078e0203 */
[----:B------:R-:W-:Y:S01]  /*0460*/  ISETP.GT.U32.AND P1, PT, R7, R0, PT ;  /* 0x000000000700720c */ /* 0x000fe20003f24070 */
[----:B------:R-:W2:Y:S08]  /*0470*/  I2F.RP R3, R5 ;  /* 0x0000000500037306 */ /* 0x000eb00000209400 */
[----:B-1----:R-:W1:Y:S04]  /*0480*/  MUFU.RCP R8, R8 ;  /* 0x0000000800087308 */ /* 0x002e680000001000 */
[----:B------:R-:W-:Y:S01]  /*0490*/  @!P1 IMAD.IADD R0, R0, 0x1, -R7 ;  /* 0x0000000100009824 */ /* 0x000fe200078e0a07 */
[----:B------:R-:W-:-:S02]  /*04a0*/  @!P1 IADD3 R2, R2, 0x1, RZ ;  /* 0x0000000102029810 */ /* 0x000fc40007ffe0ff */
[----:B------:R-:W-:Y:S01]  /*04b0*/  ISETP.NE.AND P1, PT, R11, RZ, PT ;  /* 0x000000ff0b00720c */ /* 0x000fe20003f25270 */
[----:B--2---:R-:W2:Y:S01]  /*04c0*/  MUFU.RCP R3, R3 ;  /* 0x0000000300037308 */ /* 0x004ea20000001000 */
[----:B------:R-:W-:Y:S02]  /*04d0*/  ISETP.GE.U32.AND P0, PT, R0, R7, PT ;  /* 0x000000070000720c */ /* 0x000fe40003f06070 */
[----:B------:R-:W-:-:S04]  /*04e0*/  LOP3.LUT R0, R16, R11, RZ, 0x3c, !PT ;  /* 0x0000000b10007212 */ /* 0x000fc800078e3cff */
[----:B------:R-:W-:Y:S02]  /*04f0*/  ISETP.GE.AND P2, PT, R0, RZ, PT ;  /* 0x000000ff0000720c */ /* 0x000fe40003f46270 */
[----:B-1----:R-:W-:Y:S02]  /*0500*/  IADD3 R6, R8, 0xffffffe, RZ ;  /* 0x0ffffffe08067810 */ /* 0x002fe40007ffe0ff */
[----:B------:R-:W-:Y:S02]  /*0510*/  SHF.R.U32.HI R0, RZ, 0x6, R62 ;  /* 0x00000006ff007819 */ /* 0x000fe4000001163e */
[----:B------:R1:W3:Y:S01]  /*0520*/  F2I.FTZ.U32.TRUNC.NTZ R7, R6 ;  /* 0x0000000600077305 */ /* 0x0002e2000021f000 */
[----:B------:R-:W-:Y:S02]  /*0530*/  @P0 IADD3 R2, R2, 0x1, RZ ;  /* 0x0000000102020810 */ /* 0x000fe40007ffe0ff */
[----:B------:R-:W-:-:S03]  /*0540*/  SGXT.U32 R0, R0, 0x1 ;  /* 0x000000010000781a */ /* 0x000fc60000000000 */
[----:B------:R-:W-:Y:S01]  /*0550*/  IMAD.MOV.U32 R8, RZ, RZ, R2 ;  /* 0x000000ffff087224 */ /* 0x000fe200078e0002 */
[----:B--2---:R-:W-:Y:S01]  /*0560*/  IADD3 R2, R3, 0xffffffe, RZ ;  /* 0x0ffffffe03027810 */ /* 0x004fe20007ffe0ff */
[C---:B------:R-:W-:Y:S01]  /*0570*/  IMAD R97, R0.reuse, c[0x0][0x188], RZ ;  /* 0x0000620000617a24 */ /* 0x040fe200078e02ff */
[C---:B------:R-:W-:Y:S01]  /*0580*/  LOP3.LUT R131, R0.reuse, 0x4, RZ, 0xfc, !PT ;  /* 0x0000000400837812 */ /* 0x040fe200078efcff */
[----:B------:R-:W-:Y:S01]  /*0590*/  @!P2 IMAD.MOV R8, RZ, RZ, -R8 ;  /* 0x000000ffff08a224 */ /* 0x000fe200078e0a08 */
[----:B------:R-:W-:Y:S01]  /*05a0*/  @!P1 LOP3.LUT R8, RZ, R11, RZ, 0x33, !PT ;  /* 0x0000000bff089212 */ /* 0x000fe200078e33ff */
[----:B------:R-:W2:Y:S01]  /*05b0*/  F2I.FTZ.U32.TRUNC.NTZ R3, R2 ;  /* 0x0000000200037305 */ /* 0x000ea2000021f000 */
[----:B-1----:R-:W-:Y:S01]  /*05c0*/  IMAD.MOV.U32 R6, RZ, RZ, RZ ;  /* 0x000000ffff067224 */ /* 0x002fe200078e00ff */
[C---:B------:R-:W-:Y:S01]  /*05d0*/  LOP3.LUT R129, R0.reuse, 0xc, RZ, 0xfc, !PT ;  /* 0x0000000c00817812 */ /* 0x040fe200078efcff */
[----:B---3--:R-:W-:Y:S01]  /*05e0*/  IMAD.MOV R9, RZ, RZ, -R7 ;  /* 0x000000ffff097224 */ /* 0x008fe200078e0a07 */
[----:B------:R-:W-:Y:S01]  /*05f0*/  LOP3.LUT R130, R0, 0x8, RZ, 0xfc, !PT ;  /* 0x0000000800827812 */ /* 0x000fe200078efcff */
[----:B------:R-:W-:Y:S01]  /*0600*/  IMAD.SHL.U32 R219, R8, 0x40, RZ ;  /* 0x0000004008db7824 */ /* 0x000fe200078e00ff */
[C---:B------:R-:W-:Y:S01]  /*0610*/  LOP3.LUT R126, R0.reuse, 0x18, RZ, 0xfc, !PT ;  /* 0x00000018007e7812 */ /* 0x040fe200078efcff */
[----:B------:R-:W-:Y:S01]  /*0620*/  IMAD R9, R9, R42, RZ ;  /* 0x0000002a09097224 */ /* 0x000fe200078e02ff */
[----:B------:R-:W-:-:S02]  /*0630*/  LOP3.LUT R127, R0, 0x14, RZ, 0xfc, !PT ;  /* 0x00000014007f7812 */ /* 0x000fc400078efcff */
[----:B------:R-:W-:Y:S01]  /*0640*/  LOP3.LUT R61, R219, R0, RZ, 0xfc, !PT ;  /* 0x00000000db3d7212 */ /* 0x000fe200078efcff */
[----:B------:R-:W-:Y:S01]  /*0650*/  IMAD.HI.U32 R7, R7, R9, R6 ;  /* 0x0000000907077227 */ /* 0x000fe200078e0006 */
[C---:B------:R-:W-:Y:S02]  /*0660*/  LOP3.LUT R60, R219.reuse, 0x2, R0, 0xfe, !PT ;  /* 0x00000002db3c7812 */ /* 0x040fe400078efe00 */
[----:B------:R-:W-:Y:S01]  /*0670*/  IABS R10, R61 ;  /* 0x0000003d000a7213 */ /* 0x000fe20000000000 */
[----:B------:R-:W-:Y:S01]  /*0680*/  IMAD.MOV R6, RZ, RZ, -R8 ;  /* 0x000000ffff067224 */ /* 0x000fe200078e0a08 */
[----:B------:R-:W-:Y:S01]  /*0690*/  IABS R12, R60 ;  /* 0x0000003c000c7213 */ /* 0x000fe20000000000 */
[--C-:B--2---:R-:W-:Y:S01]  /*06a0*/  IMAD.MOV R18, RZ, RZ, -R3.reuse ;  /* 0x000000ffff127224 */ /* 0x104fe200078e0a03 */
[--C-:B------:R-:W-:Y:S01]  /*06b0*/  LOP3.LUT R56, R219, 0xa, R0.reuse, 0xfe, !PT ;  /* 0x0000000adb387812 */ /* 0x100fe200078efe00 */
[----:B------:R-:W-:Y:S01]  /*06c0*/  IMAD.HI.U32 R2, R7, R10, RZ ;  /* 0x0000000a07027227 */ /* 0x000fe200078e00ff */
[--C-:B------:R-:W-:Y:S01]  /*06d0*/  LOP3.LUT R55, R219, 0xc, R0.reuse, 0xfe, !PT ;  /* 0x0000000cdb377812 */ /* 0x100fe200078efe00 */
[----:B------:R-:W-:Y:S01]  /*06e0*/  STL [R1+0x40], R61 ;  /* 0x0000403d01007387 */ /* 0x000fe20000100800 */
[----:B------:R-:W-:Y:S01]  /*06f0*/  IABS R19, R56 ;  /* 0x0000003800137213 */ /* 0x000fe20000000000 */
[----:B------:R-:W-:Y:S01]  /*0700*/  IMAD.HI.U32 R8, R7, R12, RZ ;  /* 0x0000000c07087227 */ /* 0x000fe200078e00ff */
[C-C-:B------:R-:W-:Y:S01]  /*0710*/  LOP3.LUT R59, R219.reuse, 0x4, R0.reuse, 0xfe, !PT ;  /* 0x00000004db3b7812 */ /* 0x140fe200078efe00 */
[----:B------:R-:W-:Y:S01]  /*0720*/  STL [R1+0x3c], R60 ;  /* 0x00003c3c01007387 */ /* 0x000fe20000100800 */
[----:B------:R-:W-:Y:S01]  /*0730*/  LOP3.LUT R57, R219, 0x8, R0, 0xfe, !PT ;  /* 0x00000008db397812 */ /* 0x000fe200078efe00 */
[----:B------:R-:W-:Y:S01]  /*0740*/  IMAD R6, R11, R6, R16 ;  /* 0x000000060b067224 */ /* 0x000fe200078e0210 */
[----:B------:R-:W-:Y:S01]  /*0750*/  IABS R21, R55 ;  /* 0x0000003700157213 */ /* 0x000fe20000000000 */
[----:B------:R-:W-:Y:S01]  /*0760*/  IMAD.MOV R11, RZ, RZ, -R2 ;  /* 0x000000ffff0b7224 */ /* 0x000fe200078e0a02 */
[C---:B------:R-:W-:Y:S01]  /*0770*/  LOP3.LUT R58, R219.reuse, 0x6, R0, 0xfe, !PT ;  /* 0x00000006db3a7812 */ /* 0x040fe200078efe00 */
[----:B------:R-:W-:Y:S01]  /*0780*/  IMAD R9, R18, R5, RZ ;  /* 0x0000000512097224 */ /* 0x000fe200078e02ff */
[----:B------:R-:W-:Y:S01]  /*0790*/  IABS R17, R57 ;  /* 0x0000003900117213 */ /* 0x000fe20000000000 */
[----:B------:R-:W-:Y:S01]  /*07a0*/  IMAD.MOV.U32 R2, RZ, RZ, RZ ;  /* 0x000000ffff027224 */ /* 0x000fe200078e00ff */
[----:B------:R-:W-:Y:S01]  /*07b0*/  IABS R15, R58 ;  /* 0x0000003a000f7213 */ /* 0x000fe20000000000 */
[----:B------:R-:W-:Y:S01]  /*07c0*/  IMAD.MOV R13, RZ, RZ, -R8 ;  /* 0x000000ffff0d7224 */ /* 0x000fe200078e0a08 */
[----:B------:R-:W-:Y:S01]  /*07d0*/  LOP3.LUT R54, R219, 0xe, R0, 0xfe, !PT ;  /* 0x0000000edb367812 */ /* 0x000fe200078efe00 */
[----:B------:R-:W-:Y:S01]  /*07e0*/  IMAD.HI.U32 R2, R3, R9, R2 ;  /* 0x0000000903027227 */ /* 0x000fe200078e0002 */
[C-C-:B------:R-:W-:Y:S01]  /*07f0*/  LOP3.LUT R51, R219.reuse, 0x14, R0.reuse, 0xfe, !PT ;  /* 0x00000014db337812 */ /* 0x140fe200078efe00 */
[----:B------:R-:W-:Y:S01]  /*0800*/  STL [R1+0x38], R59 ;  /* 0x0000383b01007387 */ /* 0x000fe20000100800 */
[C---:B------:R-:W-:Y:S01]  /*0810*/  LOP3.LUT R53, R219.reuse, 0x10, R0, 0xfe, !PT ;  /* 0x00000010db357812 */ /* 0x040fe200078efe00 */
[----:B------:R-:W-:Y:S01]  /*0820*/  IMAD.IADD R6, R14, 0x1, R6 ;  /* 0x000000010e067824 */ /* 0x000fe200078e0206 */
[----:B------:R-:W-:Y:S01]  /*0830*/  IABS R14, R59 ;  /* 0x0000003b000e7213 */ /* 0x000fe20000000000 */
[C---:B------:R-:W-:Y:S01]  /*0840*/  IMAD R9, R42.reuse, R13, R12 ;  /* 0x0000000d2a097224 */ /* 0x040fe200078e020c */
[--C-:B------:R-:W-:Y:S01]  /*0850*/  LOP3.LUT R49, R219, 0x16, R0.reuse, 0xfe, !PT ;  /* 0x00000016db317812 */ /* 0x100fe200078efe00 */
[----:B------:R-:W-:Y:S01]  /*0860*/  IMAD.HI.U32 R12, R7, R19, RZ ;  /* 0x00000013070c7227 */ /* 0x000fe200078e00ff */
[----:B------:R-:W-:Y:S01]  /*0870*/  IABS R24, R51 ;  /* 0x0000003300187213 */ /* 0x000fe20000000000 */
[----:B------:R-:W-:Y:S01]  /*0880*/  STL [R1+0x34], R58 ;  /* 0x0000343a01007387 */ /* 0x000fe20000100800 */
[--C-:B------:R-:W-:Y:S01]  /*0890*/  LOP3.LUT R52, R219, 0x12, R0.reuse, 0xfe, !PT ;  /* 0x00000012db347812 */ /* 0x100fe200078efe00 */
[----:B------:R-:W-:Y:S01]  /*08a0*/  IMAD.HI.U32 R13, R7, R21, RZ ;  /* 0x00000015070d7227 */ /* 0x000fe200078e00ff */
[----:B------:R-:W-:Y:S01]  /*08b0*/  IABS R26, R49 ;  /* 0x00000031001a7213 */ /* 0x000fe20000000000 */
[----:B------:R-:W-:Y:S01]  /*08c0*/  STL [R1+0x30], R57 ;  /* 0x0000303901007387 */ /* 0x000fe20000100800 */
[C---:B------:R-:W-:Y:S01]  /*08d0*/  LOP3.LUT R48, R219.reuse, 0x18, R0, 0xfe, !PT ;  /* 0x00000018db307812 */ /* 0x040fe200078efe00 */
[----:B------:R-:W-:Y:S01]  /*08e0*/  IMAD.MOV R20, RZ, RZ, -R12 ;  /* 0x000000ffff147224 */ /* 0x000fe200078e0a0c */
[C---:B------:R-:W-:Y:S01]  /*08f0*/  LOP3.LUT R45, R219.reuse, 0x1e, R0, 0xfe, !PT ;  /* 0x0000001edb2d7812 */ /* 0x040fe200078efe00 */
[C---:B------:R-:W-:Y:S01]  /*0900*/  IMAD R8, R42.reuse, R11, R10 ;  /* 0x0000000b2a087224 */ /* 0x040fe200078e020a */
[--C-:B------:R-:W-:Y:S01]  /*0910*/  LOP3.LUT R46, R219, 0x1c, R0.reuse, 0xfe, !PT ;  /* 0x0000001cdb2e7812 */ /* 0x100fe200078efe00 */
[----:B------:R-:W-:Y:S01]  /*0920*/  IMAD.HI.U32 R3, R7, R14, RZ ;  /* 0x0000000e07037227 */ /* 0x000fe200078e00ff */
[----:B------:R-:W-:Y:S01]  /*0930*/  IABS R28, R45 ;  /* 0x0000002d001c7213 */ /* 0x000fe20000000000 */
[----:B------:R-:W-:Y:S01]  /*0940*/  STL [R1+0x2c], R56 ;  /* 0x00002c3801007387 */ /* 0x000fe20000100800 */
[--C-:B------:R-:W-:Y:S01]  /*0950*/  LOP3.LUT R47, R219, 0x1a, R0.reuse, 0xfe, !PT ;  /* 0x0000001adb2f7812 */ /* 0x100fe200078efe00 */
[----:B------:R-:W-:Y:S01]  /*0960*/  IMAD.HI.U32 R11, R7, R17, RZ ;  /* 0x00000011070b7227 */ /* 0x000fe200078e00ff */
[C-C-:B------:R-:W-:Y:S01]  /*0970*/  LOP3.LUT R44, R219.reuse, 0x20, R0.reuse, 0xfe, !PT ;  /* 0x00000020db2c7812 */ /* 0x140fe200078efe00 */
[----:B------:R-:W-:Y:S01]  /*0980*/  STL [R1+0x28], R55 ;  /* 0x0000283701007387 */ /* 0x000fe20000100800 */
[--C-:B------:R-:W-:Y:S01]  /*0990*/  LOP3.LUT R252, R219, 0x22, R0.reuse, 0xfe, !PT ;  /* 0x00000022dbfc7812 */ /* 0x100fe200078efe00 */
[----:B------:R-:W-:Y:S01]  /*09a0*/  IMAD.MOV R22, RZ, RZ, -R13 ;  /* 0x000000ffff167224 */ /* 0x000fe200078e0a0d */
[----:B------:R-:W-:Y:S01]  /*09b0*/  IABS R30, R44 ;  /* 0x0000002c001e7213 */ /* 0x000fe20000000000 */
[----:B------:R-:W-:Y:S01]  /*09c0*/  IMAD.HI.U32 R10, R7, R15, RZ ;  /* 0x0000000f070a7227 */ /* 0x000fe200078e00ff */
[C-C-:B------:R-:W-:Y:S01]  /*09d0*/  LOP3.LUT R229, R219.reuse, 0x28, R0.reuse, 0xfe, !PT ;  /* 0x00000028dbe57812 */ /* 0x140fe200078efe00 */
[----:B------:R-:W-:Y:S01]  /*09e0*/  STL [R1+0x24], R54 ;  /* 0x0000243601007387 */ /* 0x000fe20000100800 */
[C-C-:B------:R-:W-:Y:S01]  /*09f0*/  LOP3.LUT R230, R219.reuse, 0x26, R0.reuse, 0xfe, !PT ;  /* 0x00000026dbe67812 */ /* 0x140fe200078efe00 */
[C---:B------:R-:W-:Y:S01]  /*0a00*/  IMAD R13, R42.reuse, R20, R19 ;  /* 0x000000142a0d7224 */ /* 0x040fe200078e0213 */
[----:B------:R-:W-:Y:S01]  /*0a10*/  IABS R19, R54 ;  /* 0x0000003600137213 */ /* 0x000fe20000000000 */
[----:B------:R-:W-:Y:S01]  /*0a20*/  IMAD.MOV R3, RZ, RZ, -R3 ;  /* 0x000000ffff037224 */ /* 0x000fe200078e0a03 */
[----:B------:R-:W-:Y:S01]  /*0a30*/  IABS R20, R53 ;  /* 0x0000003500147213 */ /* 0x000fe20000000000 */
[----:B------:R-:W-:Y:S01]  /*0a40*/  IMAD.MOV R18, RZ, RZ, -R11 ;  /* 0x000000ffff127224 */ /* 0x000fe200078e0a0b */
[C---:B------:R-:W-:Y:S01]  /*0a50*/  LOP3.LUT R231, R219.reuse, 0x24, R0, 0xfe, !PT ;  /* 0x00000024dbe77812 */ /* 0x040fe200078efe00 */
[----:B------:R-:W-:Y:S01]  /*0a60*/  IMAD.MOV R16, RZ, RZ, -R10 ;  /* 0x000000ffff107224 */ /* 0x000fe200078e0a0a */
[----:B------:R-:W-:Y:S01]  /*0a70*/  IABS R34, R229 ;  /* 0x000000e500227213 */ /* 0x000fe20000000000 */
[C---:B------:R-:W-:Y:S01]  /*0a80*/  IMAD R10, R42.reuse, R3, R14 ;  /* 0x000000032a0a7224 */ /* 0x040fe200078e020e */
[--C-:B------:R-:W-:Y:S01]  /*0a90*/  LOP3.LUT R228, R219, 0x2a, R0.reuse, 0xfe, !PT ;  /* 0x0000002adbe47812 */ /* 0x100fe200078efe00 */
[C---:B------:R-:W-:Y:S01]  /*0aa0*/  IMAD R12, R42.reuse, R18, R17 ;  /* 0x000000122a0c7224 */ /* 0x040fe200078e0211 */
[----:B------:R-:W-:Y:S01]  /*0ab0*/  IABS R32, R230 ;  /* 0x000000e600207213 */ /* 0x000fe20000000000 */
[C---:B------:R-:W-:Y:S01]  /*0ac0*/  IMAD R14, R42.reuse, R22, R21 ;  /* 0x000000162a0e7224 */ /* 0x040fe200078e0215 */
[----:B------:R-:W-:Y:S01]  /*0ad0*/  IABS R22, R52 ;  /* 0x0000003400167213 */ /* 0x000fe20000000000 */
[----:B------:R-:W-:Y:S01]  /*0ae0*/  IMAD.HI.U32 R3, R7, R19, RZ ;  /* 0x0000001307037227 */ /* 0x000fe200078e00ff */
[----:B------:R-:W-:Y:S01]  /*0af0*/  IABS R35, R228 ;  /* 0x000000e400237213 */ /* 0x000fe20000000000 */
[----:B------:R-:W-:Y:S01]  /*0b00*/  STL [R1+0x20], R53 ;  /* 0x0000203501007387 */ /* 0x000fe20000100800 */
[--C-:B------:R-:W-:Y:S01]  /*0b10*/  LOP3.LUT R226, R219, 0x2e, R0.reuse, 0xfe, !PT ;  /* 0x0000002edbe27812 */ /* 0x100fe200078efe00 */
[----:B------:R-:W-:Y:S01]  /*0b20*/  IMAD.HI.U32 R17, R7, R24, RZ ;  /* 0x0000001807117227 */ /* 0x000fe200078e00ff */
[C-C-:B------:R-:W-:Y:S01]  /*0b30*/  LOP3.LUT R227, R219.reuse, 0x2c, R0.reuse, 0xfe, !PT ;  /* 0x0000002cdbe37812 */ /* 0x140fe200078efe00 */
[----:B------:R-:W-:Y:S01]  /*0b40*/  STL [R1+0x1c], R52 ;  /* 0x00001c3401007387 */ /* 0x000fe20000100800 */
[C-C-:B------:R-:W-:Y:S01]  /*0b50*/  LOP3.LUT R224, R219.reuse, 0x32, R0.reuse, 0xfe, !PT ;  /* 0x00000032dbe07812 */ /* 0x140fe200078efe00 */
[C---:B------:R-:W-:Y:S01]  /*0b60*/  IMAD R11, R42.reuse, R16, R15 ;  /* 0x000000102a0b7224 */ /* 0x040fe200078e020f */
[--C-:B------:R-:W-:Y:S01]  /*0b70*/  LOP3.LUT R218, R219, 0x3e, R0.reuse, 0xfe, !PT ;  /* 0x0000003edbda7812 */ /* 0x100fe200078efe00 */
[C---:B------:R-:W-:Y:S01]  /*0b80*/  IMAD.HI.U32 R15, R7.reuse, R20, RZ ;  /* 0x00000014070f7227 */ /* 0x040fe200078e00ff */
[----:B------:R-:W-:Y:S01]  /*0b90*/  IABS R37, R224 ;  /* 0x000000e000257213 */ /* 0x000fe20000000000 */
[----:B------:R-:W-:Y:S01]  /*0ba0*/  STL [R1+0x18], R51 ;  /* 0x0000183301007387 */ /* 0x000fe20000100800 */
[----:B------:R-:W-:Y:S01]  /*0bb0*/  IABS R39, R218 ;  /* 0x000000da00277213 */ /* 0x000fe20000000000 */
[C---:B------:R-:W-:Y:S01]  /*0bc0*/  IMAD.HI.U32 R18, R7.reuse, R26, RZ ;  /* 0x0000001a07127227 */ /* 0x040fe200078e00ff */
[C---:B------:R-:W-:Y:S01]  /*0bd0*/  ISETP.GT.U32.AND P1, PT, R42.reuse, R8, PT ;  /* 0x000000082a00720c */ /* 0x040fe20003f24070 */
[----:B------:R-:W-:Y:S01]  /*0be0*/  STL [R1+0x14], R49 ;  /* 0x0000143101007387 */ /* 0x000fe20000100800 */
[C---:B------:R-:W-:Y:S01]  /*0bf0*/  ISETP.GT.U32.AND P3, PT, R42.reuse, R9, PT ;  /* 0x000000092a00720c */ /* 0x040fe20003f64070 */
[----:B------:R-:W-:Y:S01]  /*0c00*/  IMAD.MOV R3, RZ, RZ, -R3 ;  /* 0x000000ffff037224 */ /* 0x000fe200078e0a03 */
[C---:B------:R-:W-:Y:S01]  /*0c10*/  ISETP.GT.U32.AND P2, PT, R42.reuse, R11, PT ;  /* 0x0000000b2a00720c */ /* 0x040fe20003f44070 */
[----:B------:R-:W-:Y:S01]  /*0c20*/  IMAD.MOV R25, RZ, RZ, -R17 ;  /* 0x000000ffff197224 */ /* 0x000fe200078e0a11 */
[C---:B------:R-:W-:Y:S01]  /*0c30*/  ISETP.GT.U32.AND P0, PT, R42.reuse, R12, PT ;  /* 0x0000000c2a00720c */ /* 0x040fe20003f04070 */
[----:B------:R-:W-:Y:S01]  /*0c40*/  IMAD.HI.U32 R16, R7, R22, RZ ;  /* 0x0000001607107227 */ /* 0x000fe200078e00ff */
[C---:B------:R-:W-:Y:S01]  /*0c50*/  ISETP.GT.U32.AND P4, PT, R42.reuse, R10, PT ;  /* 0x0000000a2a00720c */ /* 0x040fe20003f84070 */
[----:B------:R-:W-:Y:S01]  /*0c60*/  STL [R1+0x10], R48 ;  /* 0x0000103001007387 */ /* 0x000fe20000100800 */
[C-C-:B------:R-:W-:Y:S01]  /*0c70*/  LOP3.LUT R225, R219.reuse, 0x30, R0.reuse, 0xfe, !PT ;  /* 0x00000030dbe17812 */ /* 0x140fe200078efe00 */
[----:B------:R-:W-:Y:S01]  /*0c80*/  IMAD.MOV R21, RZ, RZ, -R15 ;  /* 0x000000ffff157224 */ /* 0x000fe200078e0a0f */
[C---:B------:R-:W-:Y:S01]  /*0c90*/  LOP3.LUT R223, R219.reuse, 0x34, R0, 0xfe, !PT ;  /* 0x00000034dbdf7812 */ /* 0x040fe200078efe00 */
[----:B------:R-:W-:Y:S01]  /*0ca0*/  IMAD.MOV R27, RZ, RZ, -R18 ;  /* 0x000000ffff1b7224 */ /* 0x000fe200078e0a12 */
[----:B------:R-:W-:Y:S01]  /*0cb0*/  IABS R36, R225 ;  /* 0x000000e100247213 */ /* 0x000fe20000000000 */
[C---:B------:R-:W-:Y:S01]  /*0cc0*/  IMAD R15, R42.reuse, R3, R19 ;  /* 0x000000032a0f7224 */ /* 0x040fe200078e0213 */
[----:B------:R-:W-:Y:S01]  /*0cd0*/  IABS R38, R223 ;  /* 0x000000df00267213 */ /* 0x000fe20000000000 */
[C---:B------:R-:W-:Y:S01]  /*0ce0*/  IMAD R19, R42.reuse, R25, R24 ;  /* 0x000000192a137224 */ /* 0x040fe200078e0218 */
[----:B------:R-:W-:Y:S01]  /*0cf0*/  IABS R24, R48 ;  /* 0x0000003000187213 */ /* 0x000fe20000000000 */
[----:B------:R-:W-:Y:S01]  /*0d00*/  IMAD.MOV R23, RZ, RZ, -R16 ;  /* 0x000000ffff177224 */ /* 0x000fe200078e0a10 */
[----:B------:R-:W-:Y:S01]  /*0d10*/  IABS R25, R47 ;  /* 0x0000002f00197213 */ /* 0x000fe20000000000 */
[C---:B------:R-:W-:Y:S01]  /*0d20*/  IMAD R16, R42.reuse, R21, R20 ;  /* 0x000000152a107224 */ /* 0x040fe200078e0214 */
[C---:B------:R-:W-:Y:S01]  /*0d30*/  LOP3.LUT R222, R219.reuse, 0x36, R0, 0xfe, !PT ;  /* 0x00000036dbde7812 */ /* 0x040fe200078efe00 */
[C---:B------:R-:W-:Y:S01]  /*0d40*/  IMAD R20, R42.reuse, R27, R26 ;  /* 0x0000001b2a147224 */ /* 0x040fe200078e021a */
[----:B------:R-:W-:Y:S01]  /*0d50*/  IABS R26, R46 ;  /* 0x0000002e001a7213 */ /* 0x000fe20000000000 */
[----:B------:R-:W-:Y:S01]  /*0d60*/  IMAD R17, R42, R23, R22 ;  /* 0x000000172a117224 */ /* 0x000fe200078e0216 */
[--C-:B------:R-:W-:Y:S01]  /*0d70*/  LOP3.LUT R221, R219, 0x38, R0.reuse, 0xfe, !PT ;  /* 0x00000038dbdd7812 */ /* 0x100fe200078efe00 */
[----:B------:R-:W-:Y:S01]  /*0d80*/  IMAD.HI.U32 R3, R7, R24, RZ ;  /* 0x0000001807037227 */ /* 0x000fe200078e00ff */
[C-C-:B------:R-:W-:Y:S01]  /*0d90*/  LOP3.LUT R220, R219.reuse, 0x3a, R0.reuse, 0xfe, !PT ;  /* 0x0000003adbdc7812 */ /* 0x140fe200078efe00 */
[----:B------:R-:W-:Y:S01]  /*0da0*/  STL [R1+0xc], R47 ;  /* 0x00000c2f01007387 */ /* 0x000fe20000100800 */
[----:B------:R-:W-:Y:S01]  /*0db0*/  LOP3.LUT R219, R219, 0x3c, R0, 0xfe, !PT ;  /* 0x0000003cdbdb7812 */ /* 0x000fe200078efe00 */
[C---:B------:R-:W-:Y:S01]  /*0dc0*/  IMAD.HI.U32 R22, R7.reuse, R28, RZ ;  /* 0x0000001c07167227 */ /* 0x040fe200078e00ff */
[----:B------:R-:W-:Y:S01]  /*0dd0*/  IABS R40, R220 ;  /* 0x000000dc00287213 */ /* 0x000fe20000000000 */
[----:B------:R-:W-:Y:S01]  /*0de0*/  STL [R1+0x8], R46 ;  /* 0x0000082e01007387 */ /* 0x000fe20000100800 */
[----:B------:R-:W-:Y:S01]  /*0df0*/  IABS R43, R219 ;  /* 0x000000db002b7213 */ /* 0x000fe20000000000 */
[C---:B------:R-:W-:Y:S01]  /*0e00*/  IMAD.HI.U32 R21, R7.reuse, R26, RZ ;  /* 0x0000001a07157227 */ /* 0x040fe200078e00ff */
[C---:B------:R-:W-:Y:S01]  /*0e10*/  LOP3.LUT R123, R0.reuse, 0x24, RZ, 0xfc, !PT ;  /* 0x00000024007b7812 */ /* 0x040fe200078efcff */
[----:B------:R-:W-:Y:S01]  /*0e20*/  STL [R1+0x4], R45 ;  /* 0x0000042d01007387 */ /* 0x000fe20000100800 */
[C---:B------:R-:W-:Y:S01]  /*0e30*/  LOP3.LUT R124, R0.reuse, 0x20, RZ, 0xfc, !PT ;  /* 0x00000020007c7812 */ /* 0x040fe200078efcff */
[----:B------:R-:W-:Y:S01]  /*0e40*/  IMAD.MOV R3, RZ, RZ, -R3 ;  /* 0x000000ffff037224 */ /* 0x000fe200078e0a03 */
[C---:B------:R-:W-:Y:S01]  /*0e50*/  LOP3.LUT R120, R0.reuse, 0x30, RZ, 0xfc, !PT ;  /* 0x0000003000787812 */ /* 0x040fe200078efcff */
[----:B------:R-:W-:Y:S01]  /*0e60*/  IMAD.MOV R29, RZ, RZ, -R22 ;  /* 0x000000ffff1d7224 */ /* 0x000fe200078e0a16 */
[----:B------:R1:W-:Y:S01]  /*0e70*/  STL [R1], R44 ;  /* 0x0000002c01007387 */ /* 0x0003e20000100800 */
[----:B------:R-:W-:Y:S01]  /*0e80*/  IMAD.MOV R27, RZ, RZ, -R21 ;  /* 0x000000ffff1b7224 */ /* 0x000fe200078e0a15 */
[C---:B------:R-:W-:Y:S01]  /*0e90*/  LOP3.LUT R121, R0.reuse, 0x2c, RZ, 0xfc, !PT ;  /* 0x0000002c00797812 */ /* 0x040fe200078efcff */
[----:B------:R-:W-:Y:S01]  /*0ea0*/  IMAD.HI.U32 R18, R7, R25, RZ ;  /* 0x0000001907127227 */ /* 0x000fe200078e00ff */
[----:B------:R-:W-:-:S02]  /*0eb0*/  LOP3.LUT R117, R0, 0x3c, RZ, 0xfc, !PT ;  /* 0x0000003c00757812 */ /* 0x000fc400078efcff */
[----:B------:R-:W-:Y:S01]  /*0ec0*/  LOP3.LUT R118, R0, 0x38, RZ, 0xfc, !PT ;  /* 0x0000003800767812 */ /* 0x000fe200078efcff */
[----:B------:R-:W-:Y:S01]  /*0ed0*/  IMAD R21, R42, R3, R24 ;  /* 0x000000032a157224 */ /* 0x000fe200078e0218 */
[C---:B------:R-:W-:Y:S01]  /*0ee0*/  LOP3.LUT R114, R0.reuse, 0xa, RZ, 0xfc, !PT ;  /* 0x0000000a00727812 */ /* 0x040fe200078efcff */
[C---:B------:R-:W-:Y:S01]  /*0ef0*/  IMAD.HI.U32 R23, R7.reuse, R30, RZ ;  /* 0x0000001e07177227 */ /* 0x040fe200078e00ff */
[C---:B------:R-:W-:Y:S02]  /*0f00*/  LOP3.LUT R115, R0.reuse, 0x6, RZ, 0xfc, !PT ;  /* 0x0000000600737812 */ /* 0x040fe400078efcff */
[----:B------:R-:W-:Y:S01]  /*0f10*/  LOP3.LUT R111, R0, 0x16, RZ, 0xfc, !PT ;  /* 0x00000016006f7812 */ /* 0x000fe200078efcff */
[----:B------:R-:W-:Y:S01]  /*0f20*/  IMAD R24, R42, R29, R28 ;  /* 0x0000001d2a187224 */ /* 0x000fe200078e021c */
[----:B------:R-:W-:Y:S01]  /*0f30*/  IABS R28, R252 ;  /* 0x000000fc001c7213 */ /* 0x000fe20000000000 */
[----:B------:R-:W-:Y:S01]  /*0f40*/  IMAD.MOV R18, RZ, RZ, -R18 ;  /* 0x000000ffff127224 */ /* 0x000fe200078e0a12 */
[C---:B------:R-:W-:Y:S01]  /*0f50*/  LOP3.LUT R112, R0.reuse, 0x12, RZ, 0xfc, !PT ;  /* 0x0000001200707812 */ /* 0x040fe200078efcff */
[----:B------:R-:W-:Y:S01]  /*0f60*/  IMAD.MOV R31, RZ, RZ, -R23 ;  /* 0x000000ffff1f7224 */ /* 0x000fe200078e0a17 */
[C---:B------:R-:W-:Y:S01]  /*0f70*/  LOP3.LUT R108, R0.reuse, 0x22, RZ, 0xfc, !PT ;  /* 0x00000022006c7812 */ /* 0x040fe200078efcff */
[----:B------:R-:W-:Y:S01]  /*0f80*/  IMAD.HI.U32 R3, R7, R28, RZ ;  /* 0x0000001c07037227 */ /* 0x000fe200078e00ff */
[----:B------:R-:W-:-:S02]  /*0f90*/  LOP3.LUT R109, R0, 0x1e, RZ, 0xfc, !PT ;  /* 0x0000001e006d7812 */ /* 0x000fc400078efcff */
[----:B------:R-:W-:Y:S01]  /*0fa0*/  LOP3.LUT R105, R0, 0x2e, RZ, 0xfc, !PT ;  /* 0x0000002e00697812 */ /* 0x000fe200078efcff */
[----:B------:R-:W-:Y:S01]  /*0fb0*/  IMAD R22, R42, R18, R25 ;  /* 0x000000122a167224 */ /* 0x000fe200078e0219 */
[----:B------:R-:W-:Y:S01]  /*0fc0*/  LOP3.LUT R106, R0, 0x2a, RZ, 0xfc, !PT ;  /* 0x0000002a006a7812 */ /* 0x000fe200078efcff */
[----:B------:R-:W-:Y:S01]  /*0fd0*/  IMAD R25, R42, R31, R30 ;  /* 0x0000001f2a197224 */ /* 0x000fe200078e021e */
[----:B------:R-:W-:Y:S01]  /*0fe0*/  IABS R30, R231 ;  /* 0x000000e7001e7213 */ /* 0x000fe20000000000 */
[----:B------:R-:W-:Y:S01]  /*0ff0*/  IMAD.MOV R29, RZ, RZ, -R3 ;  /* 0x000000ffff1d7224 */ /* 0x000fe200078e0a03 */
[C---:B------:R-:W-:Y:S01]  /*1000*/  LOP3.LUT R100, R0.reuse, 0x3a, RZ, 0xfc, !PT ;  /* 0x0000003a00647812 */ /* 0x040fe200078efcff */
[C---:B------:R-:W-:Y:S01]  /*1010*/  IMAD.HI.U32 R3, R7.reuse, R34, RZ ;  /* 0x0000002207037227 */ /* 0x040fe200078e00ff */
[C---:B------:R-:W-:Y:S02]  /*1020*/  LOP3.LUT R128, R0.reuse, 0x10, RZ, 0xfc, !PT ;  /* 0x0000001000807812 */ /* 0x040fe400078efcff */
[----:B------:R-:W-:Y:S01]  /*1030*/  LOP3.LUT R101, R0, 0x36, RZ, 0xfc, !PT ;  /* 0x0000003600657812 */ /* 0x000fe200078efcff */
[----:B------:R-:W-:Y:S01]  /*1040*/  IMAD R23, R42, R27, R26 ;  /* 0x0000001b2a177224 */ /* 0x000fe200078e021a */
[C---:B------:R-:W-:Y:S01]  /*1050*/  LOP3.LUT R125, R0.reuse, 0x1c, RZ, 0xfc, !PT ;  /* 0x0000001c007d7812 */ /* 0x040fe200078efcff */
[----:B------:R-:W-:Y:S01]  /*1060*/  IMAD.HI.U32 R26, R7, R32, RZ ;  /* 0x00000020071a7227 */ /* 0x000fe200078e00ff */
[----:B------:R-:W-:-:S02]  /*1070*/  LOP3.LUT R122, R0, 0x28, RZ, 0xfc, !PT ;  /* 0x00000028007a7812 */ /* 0x000fc400078efcff */
[C---:B------:R-:W-:Y:S01]  /*1080*/  LOP3.LUT R119, R0.reuse, 0x34, RZ, 0xfc, !PT ;  /* 0x0000003400777812 */ /* 0x040fe200078efcff */
[C---:B------:R-:W-:Y:S01]  /*1090*/  IMAD.HI.U32 R18, R7.reuse, R30, RZ ;  /* 0x0000001e07127227 */ /* 0x040fe200078e00ff */
[C---:B------:R-:W-:Y:S02]  /*10a0*/  LOP3.LUT R116, R0.reuse, 0x2, RZ, 0xfc, !PT ;  /* 0x0000000200747812 */ /* 0x040fe400078efcff */
[C---:B------:R-:W-:Y:S01]  /*10b0*/  LOP3.LUT R113, R0.reuse, 0xe, RZ, 0xfc, !PT ;  /* 0x0000000e00717812 */ /* 0x040fe200078efcff */
[----:B------:R-:W-:Y:S01]  /*10c0*/  IMAD.MOV R3, RZ, RZ, -R3 ;  /* 0x000000ffff037224 */ /* 0x000fe200078e0a03 */
[C---:B------:R-:W-:Y:S01]  /*10d0*/  LOP3.LUT R110, R0.reuse, 0x1a, RZ, 0xfc, !PT ;  /* 0x0000001a006e7812 */ /* 0x040fe200078efcff */
[----:B------:R-:W-:Y:S01]  /*10e0*/  IMAD.HI.U32 R27, R7, R35, RZ ;  /* 0x00000023071b7227 */ /* 0x000fe200078e00ff */
[C---:B------:R-:W-:Y:S02]  /*10f0*/  LOP3.LUT R107, R0.reuse, 0x26, RZ, 0xfc, !PT ;  /* 0x00000026006b7812 */ /* 0x040fe400078efcff */
[C---:B------:R-:W-:Y:S01]  /*1100*/  LOP3.LUT R104, R0.reuse, 0x32, RZ, 0xfc, !PT ;  /* 0x0000003200687812 */ /* 0x040fe200078efcff */
[----:B------:R-:W-:Y:S01]  /*1110*/  IMAD.MOV R33, RZ, RZ, -R26 ;  /* 0x000000ffff217224 */ /* 0x000fe200078e0a1a */
[----:B------:R-:W-:Y:S01]  /*1120*/  LOP3.LUT R99, R0, 0x3e, RZ, 0xfc, !PT ;  /* 0x0000003e00637812 */ /* 0x000fe200078efcff */
[----:B------:R-:W-:-:S02]  /*1130*/  IMAD.MOV R31, RZ, RZ, -R18 ;  /* 0x000000ffff1f7224 */ /* 0x000fc400078e0a12 */
[C---:B------:R-:W-:Y:S02]  /*1140*/  IMAD R26, R42.reuse, R29, R28 ;  /* 0x0000001d2a1a7224 */ /* 0x040fe400078e021c */
[C---:B------:R-:W-:Y:S01]  /*1150*/  IMAD R29, R42.reuse, R3, R34 ;  /* 0x000000032a1d7224 */ /* 0x040fe200078e0222 */
[----:B------:R-:W-:Y:S01]  /*1160*/  IABS R34, R226 ;  /* 0x000000e200227213 */ /* 0x000fe20000000000 */
[----:B------:R-:W-:Y:S02]  /*1170*/  IMAD.MOV R18, RZ, RZ, -R27 ;  /* 0x000000ffff127224 */ /* 0x000fe400078e0a1b */
[C---:B------:R-:W-:Y:S01]  /*1180*/  IMAD R27, R42.reuse, R31, R30 ;  /* 0x0000001f2a1b7224 */ /* 0x040fe200078e021e */
[----:B------:R-:W-:Y:S01]  /*1190*/  IABS R31, R227 ;  /* 0x000000e3001f7213 */ /* 0x000fe20000000000 */
[----:B------:R-:W-:Y:S02]  /*11a0*/  IMAD R30, R42, R18, R35 ;  /* 0x000000122a1e7224 */ /* 0x000fe400078e0223 */
[----:B------:R-:W-:-:S04]  /*11b0*/  IMAD.HI.U32 R18, R7, R34, RZ ;  /* 0x0000002207127227 */ /* 0x000fc800078e00ff */
[----:B------:R-:W-:-:S04]  /*11c0*/  IMAD.HI.U32 R3, R7, R31, RZ ;  /* 0x0000001f07037227 */ /* 0x000fc800078e00ff */
[----:B------:R-:W-:Y:S02]  /*11d0*/  IMAD.MOV R35, RZ, RZ, -R18 ;  /* 0x000000ffff237224 */ /* 0x000fe400078e0a12 */
[----:B------:R-:W-:-:S04]  /*11e0*/  IMAD.HI.U32 R18, R7, R37, RZ ;  /* 0x0000002507127227 */ /* 0x000fc800078e00ff */
[C---:B------:R-:W-:Y:S02]  /*11f0*/  IMAD R28, R42.reuse, R33, R32 ;  /* 0x000000212a1c7224 */ /* 0x040fe400078e0220 */
[----:B------:R-:W-:Y:S02]  /*1200*/  IMAD.MOV R32, RZ, RZ, -R3 ;  /* 0x000000ffff207224 */ /* 0x000fe400078e0a03 */
[----:B------:R-:W-:Y:S02]  /*1210*/  IMAD.MOV R18, RZ, RZ, -R18 ;  /* 0x000000ffff127224 */ /* 0x000fe400078e0a12 */
[C---:B------:R-:W-:Y:S02]  /*1220*/  IMAD R31, R42.reuse, R32, R31 ;  /* 0x000000202a1f7224 */ /* 0x040fe400078e021f */
[C---:B------:R-:W-:Y:S02]  /*1230*/  IMAD R32, R42.reuse, R35, R34 ;  /* 0x000000232a207224 */ /* 0x040fe400078e0222 */
[----:B------:R-:W-:-:S02]  /*1240*/  IMAD R34, R42, R18, R37 ;  /* 0x000000122a227224 */ /* 0x000fc400078e0225 */
[----:B------:R-:W-:-:S04]  /*1250*/  IMAD.HI.U32 R18, R7, R39, RZ ;  /* 0x0000002707127227 */ /* 0x000fc800078e00ff */
[----:B------:R-:W-:Y:S02]  /*1260*/  IMAD.MOV R18, RZ, RZ, -R18 ;  /* 0x000000ffff127224 */ /* 0x000fe400078e0a12 */
[--C-:B------:R-:W-:Y:S02]  /*1270*/  @!P1 IMAD.IADD R8, R8, 0x1, -R42.reuse ;  /* 0x0000000108089824 */ /* 0x100fe400078e0a2a */
[C---:B------:R-:W-:Y:S02]  /*1280*/  IMAD R39, R42.reuse, R18, R39 ;  /* 0x000000122a277224 */ /* 0x040fe400078e0227 */
[--C-:B------:R-:W-:Y:S01]  /*1290*/  @!P3 IMAD.IADD R9, R9, 0x1, -R42.reuse ;  /* 0x000000010909b824 */ /* 0x100fe200078e0a2a */
[C---:B------:R-:W-:Y:S01]  /*12a0*/  ISETP.GT.U32.AND P3, PT, R42.reuse, R8, PT ;  /* 0x000000082a00720c */ /* 0x040fe20003f64070 */
[--C-:B------:R-:W-:Y:S01]  /*12b0*/  @!P2 IMAD.IADD R11, R11, 0x1, -R42.reuse ;  /* 0x000000010b0ba824 */ /* 0x100fe200078e0a2a */
[----:B------:R-:W-:Y:S01]  /*12c0*/  ISETP.GT.U32.AND P5, PT, R42, R39, PT ;  /* 0x000000272a00720c */ /* 0x000fe20003fa4070 */
[--C-:B------:R-:W-:Y:S01]  /*12d0*/  @!P0 IMAD.IADD R12, R12, 0x1, -R42.reuse ;  /* 0x000000010c0c8824 */ /* 0x100fe200078e0a2a */
[----:B------:R-:W-:Y:S01]  /*12e0*/  ISETP.GT.U32.AND P0, PT, R42, R13, PT ;  /* 0x0000000d2a00720c */ /* 0x000fe20003f04070 */
[----:B------:R-:W-:Y:S01]  /*12f0*/  @!P4 IMAD.IADD R10, R10, 0x1, -R42 ;  /* 0x000000010a0ac824 */ /* 0x000fe200078e0a2a */
[C---:B------:R-:W-:Y:S01]  /*1300*/  ISETP.GT.U32.AND P2, PT, R42.reuse, R11, PT ;  /* 0x0000000b2a00720c */ /* 0x040fe20003f44070 */
[----:B------:R-:W-:Y:S01]  /*1310*/  IMAD.HI.U32 R3, R7, R36, RZ ;  /* 0x0000002407037227 */ /* 0x000fe200078e00ff */
[----:B------:R-:W-:-:S02]  /*1320*/  ISETP.GT.U32.AND P6, PT, R42, R12, PT ;  /* 0x0000000c2a00720c */ /* 0x000fc40003fc4070 */
[----:B------:R-:W-:Y:S01]  /*1330*/  ISETP.GT.U32.AND P4, PT, R42, R10, PT ;  /* 0x0000000a2a00720c */ /* 0x000fe20003f84070 */
[----:B------:R-:W-:-:S04]  /*1340*/  IMAD.HI.U32 R33, R7, R38, RZ ;  /* 0x0000002607217227 */ /* 0x000fc800078e00ff */
[--C-:B------:R-:W-:Y:S01]  /*1350*/  @!P5 IMAD.IADD R39, R39, 0x1, -R42.reuse ;  /* 0x000000012727d824 */ /* 0x100fe200078e0a2a */
[----:B------:R-:W-:Y:S01]  /*1360*/  ISETP.GT.U32.AND P5, PT, R42, R9, PT ;  /* 0x000000092a00720c */ /* 0x000fe20003fa4070 */
[--C-:B------:R-:W-:Y:S01]  /*1370*/  @!P3 IMAD.IADD R8, R8, 0x1, -R42.reuse ;  /* 0x000000010808b824 */ /* 0x100fe200078e0a2a */
[C---:B------:R-:W-:Y:S01]  /*1380*/  ISETP.GT.U32.AND P3, PT, R42.reuse, R15, PT ;  /* 0x0000000f2a00720c */ /* 0x040fe20003f64070 */
[--C-:B------:R-:W-:Y:S01]  /*1390*/  @!P2 IMAD.IADD R11, R11, 0x1, -R42.reuse ;  /* 0x000000010b0ba824 */ /* 0x100fe200078e0a2a */
[C---:B------:R-:W-:Y:S01]  /*13a0*/  ISETP.GT.U32.AND P1, PT, R42.reuse, R39, PT ;  /* 0x000000272a00720c */ /* 0x040fe20003f24070 */
[--C-:B------:R-:W-:Y:S01]  /*13b0*/  @!P0 IMAD.IADD R13, R13, 0x1, -R42.reuse ;  /* 0x000000010d0d8824 */ /* 0x100fe200078e0a2a */
[----:B------:R-:W-:Y:S01]  /*13c0*/  ISETP.GT.U32.AND P2, PT, R42, R19, PT ;  /* 0x000000132a00720c */ /* 0x000fe20003f44070 */
[--C-:B------:R-:W-:Y:S01]  /*13d0*/  @!P4 IMAD.IADD R10, R10, 0x1, -R42.reuse ;  /* 0x000000010a0ac824 */ /* 0x100fe200078e0a2a */
[----:B------:R-:W-:Y:S01]  /*13e0*/  ISETP.GT.U32.AND P0, PT, R42, R21, PT ;  /* 0x000000152a00720c */ /* 0x000fe20003f04070 */
[--C-:B------:R-:W-:Y:S01]  /*13f0*/  @!P6 IMAD.IADD R12, R12, 0x1, -R42.reuse ;  /* 0x000000010c0ce824 */ /* 0x100fe200078e0a2a */
[C---:B------:R-:W-:Y:S01]  /*1400*/  ISETP.GT.U32.AND P4, PT, R42.reuse, R17, PT ;  /* 0x000000112a00720c */ /* 0x040fe20003f84070 */
[----:B------:R-:W-:Y:S01]  /*1410*/  IMAD.MOV R3, RZ, RZ, -R3 ;  /* 0x000000ffff037224 */ /* 0x000fe200078e0a03 */
[C---:B------:R-:W-:Y:S01]  /*1420*/  ISETP.GT.U32.AND P6, PT, R42.reuse, R20, PT ;  /* 0x000000142a00720c */ /* 0x040fe20003fc4070 */
[--C-:B------:R-:W-:Y:S01]  /*1430*/  @!P5 IMAD.IADD R9, R9, 0x1, -R42.reuse ;  /* 0x000000010909d824 */ /* 0x100fe200078e0a2a */
[C---:B------:R-:W-:Y:S01]  /*1440*/  ISETP.GT.U32.AND P5, PT, R42.reuse, R16, PT ;  /* 0x000000102a00720c */ /* 0x040fe20003fa4070 */
[--C-:B------:R-:W-:Y:S01]  /*1450*/  @!P3 IMAD.IADD R15, R15, 0x1, -R42.reuse ;  /* 0x000000010f0fb824 */ /* 0x100fe200078e0a2a */
[C---:B------:R-:W-:Y:S01]  /*1460*/  ISETP.GT.U32.AND P3, PT, R42.reuse, R23, PT ;  /* 0x000000172a00720c */ /* 0x040fe20003f64070 */
[--C-:B------:R-:W-:Y:S01]  /*1470*/  @!P1 IMAD.IADD R39, R39, 0x1, -R42.reuse ;  /* 0x0000000127279824 */ /* 0x100fe200078e0a2a */
[C---:B------:R-:W-:Y:S01]  /*1480*/  ISETP.GT.U32.AND P1, PT, R42.reuse, R14, PT ;  /* 0x0000000e2a00720c */ /* 0x040fe20003f24070 */
[--C-:B------:R-:W-:Y:S01]  /*1490*/  @!P2 IMAD.IADD R19, R19, 0x1, -R42.reuse ;  /* 0x000000011313a824 */ /* 0x100fe200078e0a2a */
[----:B------:R-:W-:Y:S01]  /*14a0*/  ISETP.GT.U32.AND P2, PT, R42, R26, PT ;  /* 0x0000001a2a00720c */ /* 0x000fe20003f44070 */
[----:B------:R-:W-:-:S02]  /*14b0*/  @!P0 IMAD.IADD R21, R21, 0x1, -R42 ;  /* 0x0000000115158824 */ /* 0x000fc400078e0a2a */
[--C-:B------:R-:W-:Y:S01]  /*14c0*/  @!P4 IMAD.IADD R17, R17, 0x1, -R42.reuse ;  /* 0x000000011111c824 */ /* 0x100fe200078e0a2a */
[----:B------:R-:W-:Y:S01]  /*14d0*/  ISETP.GT.U32.AND P4, PT, R42, R25, PT ;  /* 0x000000192a00720c */ /* 0x000fe20003f84070 */
[--C-:B------:R-:W-:Y:S01]  /*14e0*/  @!P6 IMAD.IADD R20, R20, 0x1, -R42.reuse ;  /* 0x000000011414e824 */ /* 0x100fe200078e0a2a */
[----:B------:R-:W-:Y:S01]  /*14f0*/  ISETP.GT.U32.AND P6, PT, R42, R13, PT ;  /* 0x0000000d2a00720c */ /* 0x000fe20003fc4070 */
[--C-:B------:R-:W-:Y:S01]  /*1500*/  @!P5 IMAD.IADD R16, R16, 0x1, -R42.reuse ;  /* 0x000000011010d824 */ /* 0x100fe200078e0a2a */
[----:B------:R-:W-:Y:S01]  /*1510*/  ISETP.GT.U32.AND P5, PT, R42, R24, PT ;  /* 0x000000182a00720c */ /* 0x000fe20003fa4070 */
[--C-:B------:R-:W-:Y:S02]  /*1520*/  @!P3 IMAD.IADD R23, R23, 0x1, -R42.reuse ;  /* 0x000000011717b824 */ /* 0x100fe400078e0a2a */
[--C-:B------:R-:W-:Y:S01]  /*1530*/  @!P1 IMAD.IADD R14, R14, 0x1, -R42.reuse ;  /* 0x000000010e0e9824 */ /* 0x100fe200078e0a2a */
[----:B------:R-:W-:Y:S01]  /*1540*/  ISETP.GT.U32.AND P1, PT, R42, R22, PT ;  /* 0x000000162a00720c */ /* 0x000fe20003f24070 */
[--C-:B------:R-:W-:Y:S01]  /*1550*/  @!P2 IMAD.IADD R26, R26, 0x1, -R42.reuse ;  /* 0x000000011a1aa824 */ /* 0x100fe200078e0a2a */
[C---:B------:R-:W-:Y:S01]  /*1560*/  ISETP.GT.U32.AND P3, PT, R42.reuse, R16, PT ;  /* 0x000000102a00720c */ /* 0x040fe20003f64070 */
[----:B------:R-:W-:Y:S01]  /*1570*/  IMAD.MOV R35, RZ, RZ, -R33 ;  /* 0x000000ffff237224 */ /* 0x000fe200078e0a21 */
[C---:B------:R-:W-:Y:S01]  /*1580*/  ISETP.GT.U32.AND P0, PT, R42.reuse, R14, PT ;  /* 0x0000000e2a00720c */ /* 0x040fe20003f04070 */
[----:B------:R-:W-:Y:S01]  /*1590*/  @!P4 IMAD.IADD R25, R25, 0x1, -R42 ;  /* 0x000000011919c824 */ /* 0x000fe200078e0a2a */
[C---:B------:R-:W-:Y:S01]  /*15a0*/  ISETP.GT.U32.AND P2, PT, R42.reuse, R20, PT ;  /* 0x000000142a00720c */ /* 0x040fe20003f44070 */
[C---:B------:R-:W-:Y:S01]  /*15b0*/  IMAD R33, R42.reuse, R3, R36 ;  /* 0x000000032a217224 */ /* 0x040fe200078e0224 */
[----:B------:R-:W-:Y:S01]  /*15c0*/  ISETP.GT.U32.AND P4, PT, R42, R19, PT ;  /* 0x000000132a00720c */ /* 0x000fe20003f84070 */
[----:B------:R-:W-:Y:S01]  /*15d0*/  @!P5 IMAD.IADD R24, R24, 0x1, -R42 ;  /* 0x000000011818d824 */ /* 0x000fe200078e0a2a */
[----:B------:R-:W-:Y:S01]  /*15e0*/  IABS R36, R222 ;  /* 0x000000de00247213 */ /* 0x000fe20000000000 */
[C---:B------:R-:W-:Y:S01]  /*15f0*/  IMAD R35, R42.reuse, R35, R38 ;  /* 0x000000232a237224 */ /* 0x040fe200078e0226 */
[----:B------:R-:W-:Y:S01]  /*1600*/  ISETP.GT.U32.AND P5, PT, R42, R17, PT ;  /* 0x000000112a00720c */ /* 0x000fe20003fa4070 */
[--C-:B------:R-:W-:Y:S01]  /*1610*/  @!P1 IMAD.IADD R22, R22, 0x1, -R42.reuse ;  /* 0x0000000116169824 */ /* 0x100fe200078e0a2a */
[----:B------:R-:W-:Y:S01]  /*1620*/  ISETP.GT.U32.AND P1, PT, R42, R15, PT ;  /* 0x0000000f2a00720c */ /* 0x000fe20003f24070 */
[--C-:B------:R-:W-:Y:S01]  /*1630*/  @!P3 IMAD.IADD R16, R16, 0x1, -R42.reuse ;  /* 0x000000011010b824 */ /* 0x100fe200078e0a2a */
[----:B------:R-:W-:Y:S01]  /*1640*/  ISETP.GT.U32.AND P3, PT, R42, R23, PT ;  /* 0x000000172a00720c */ /* 0x000fe20003f64070 */
[--C-:B------:R-:W-:Y:S01]  /*1650*/  @!P0 IMAD.IADD R14, R14, 0x1, -R42.reuse ;  /* 0x000000010e0e8824 */ /* 0x100fe200078e0a2a */
[----:B------:R-:W-:Y:S01]  /*1660*/  ISETP.GT.U32.AND P0, PT, R42, R21, PT ;  /* 0x000000152a00720c */ /* 0x000fe20003f04070 */
[----:B------:R-:W-:Y:S01]  /*1670*/  @!P2 IMAD.IADD R20, R20, 0x1, -R42 ;  /* 0x000000011414a824 */ /* 0x000fe200078e0a2a */
[----:B------:R-:W-:Y:S01]  /*1680*/  ISETP.GT.U32.AND P2, PT, R42, R27, PT ;  /* 0x0000001b2a00720c */ /* 0x000fe20003f44070 */
[----:B------:R-:W-:Y:S01]  /*1690*/  IMAD.HI.U32 R3, R7, R36, RZ ;  /* 0x0000002407037227 */ /* 0x000fe200078e00ff */
[----:B------:R-:W-:-:S03]  /*16a0*/  IABS R38, R221 ;  /* 0x000000dd00267213 */ /* 0x000fc60000000000 */
[----:B------:R-:W-:Y:S02]  /*16b0*/  IMAD.MOV R37, RZ, RZ, -R3 ;  /* 0x000000ffff257224 */ /* 0x000fe400078e0a03 */
[--C-:B------:R-:W-:Y:S01]  /*16c0*/  @!P1 IMAD.IADD R15, R15, 0x1, -R42.reuse ;  /* 0x000000010f0f9824 */ /* 0x100fe200078e0a2a */
[C---:B------:R-:W-:Y:S01]  /*16d0*/  ISETP.GT.U32.AND P1, PT, R42.reuse, R22, PT ;  /* 0x000000162a00720c */ /* 0x040fe20003f24070 */
[--C-:B------:R-:W-:Y:S01]  /*16e0*/  @!P4 IMAD.IADD R19, R19, 0x1, -R42.reuse ;  /* 0x000000011313c824 */ /* 0x100fe200078e0a2a */
[C---:B------:R-:W-:Y:S01]  /*16f0*/  ISETP.GT.U32.AND P4, PT, R42.reuse, R25, PT ;  /* 0x000000192a00720c */ /* 0x040fe20003f84070 */
[----:B------:R-:W-:Y:S01]  /*1700*/  @!P0 IMAD.IADD R21, R21, 0x1, -R42 ;  /* 0x0000000115158824 */ /* 0x000fe200078e0a2a */
[C---:B------:R-:W-:Y:S01]  /*1710*/  ISETP.GT.U32.AND P0, PT, R42.reuse, R28, PT ;  /* 0x0000001c2a00720c */ /* 0x040fe20003f04070 */
[C---:B------:R-:W-:Y:S02]  /*1720*/  IMAD R36, R42.reuse, R37, R36 ;  /* 0x000000252a247224 */ /* 0x040fe400078e0224 */
[--C-:B------:R-:W-:Y:S01]  /*1730*/  @!P3 IMAD.IADD R23, R23, 0x1, -R42.reuse ;  /* 0x000000011717b824 */ /* 0x100fe200078e0a2a */
[C---:B------:R-:W-:Y:S01]  /*1740*/  ISETP.GT.U32.AND P3, PT, R42.reuse, R30, PT ;  /* 0x0000001e2a00720c */ /* 0x040fe20003f64070 */
[--C-:B------:R-:W-:Y:S01]  /*1750*/  @!P5 IMAD.IADD R17, R17, 0x1, -R42.reuse ;  /* 0x000000011111d824 */ /* 0x100fe200078e0a2a */
[C---:B------:R-:W-:Y:S01]  /*1760*/  ISETP.GT.U32.AND P5, PT, R42.reuse, R24, PT ;  /* 0x000000182a00720c */ /* 0x040fe20003fa4070 */
[--C-:B------:R-:W-:Y:S01]  /*1770*/  @!P2 IMAD.IADD R27, R27, 0x1, -R42.reuse ;  /* 0x000000011b1ba824 */ /* 0x100fe200078e0a2a */
[----:B------:R-:W-:Y:S01]  /*1780*/  ISETP.GT.U32.AND P2, PT, R42, R34, PT ;  /* 0x000000222a00720c */ /* 0x000fe20003f44070 */
[--C-:B------:R-:W-:Y:S01]  /*1790*/  @!P1 IMAD.IADD R22, R22, 0x1, -R42.reuse ;  /* 0x0000000116169824 */ /* 0x100fe200078e0a2a */
[C---:B------:R-:W-:Y:S01]  /*17a0*/  ISETP.GT.U32.AND P1, PT, R42.reuse, R29, PT ;  /* 0x0000001d2a00720c */ /* 0x040fe20003f24070 */
[--C-:B------:R-:W-:Y:S01]  /*17b0*/  @!P6 IMAD.IADD R13, R13, 0x1, -R42.reuse ;  /* 0x000000010d0de824 */ /* 0x100fe200078e0a2a */
[----:B------:R-:W-:Y:S01]  /*17c0*/  ISETP.GT.U32.AND P6, PT, R42, R26, PT ;  /* 0x0000001a2a00720c */ /* 0x000fe20003fc4070 */
[----:B------:R-:W-:Y:S01]  /*17d0*/  @!P0 IMAD.IADD R28, R28, 0x1, -R42 ;  /* 0x000000011c1c8824 */ /* 0x000fe200078e0a2a */
[----:B------:R-:W-:Y:S01]  /*17e0*/  ISETP.GT.U32.AND P0, PT, R42, R35, PT ;  /* 0x000000232a00720c */ /* 0x000fe20003f04070 */
[----:B------:R-:W-:-:S04]  /*17f0*/  IMAD.HI.U32 R3, R7, R38, RZ ;  /* 0x0000002607037227 */ /* 0x000fc800078e00ff */
[--C-:B------:R-:W-:Y:S01]  /*1800*/  @!P4 IMAD.IADD R25, R25, 0x1, -R42.reuse ;  /* 0x000000011919c824 */ /* 0x100fe200078e0a2a */
[C---:B------:R-:W-:Y:S01]  /*1810*/  ISETP.GT.U32.AND P4, PT, R42.reuse, R32, PT ;  /* 0x000000202a00720c */ /* 0x040fe20003f84070 */
[----:B------:R-:W-:Y:S02]  /*1820*/  IMAD.MOV R3, RZ, RZ, -R3 ;  /* 0x000000ffff037224 */ /* 0x000fe400078e0a03 */
[--C-:B------:R-:W-:Y:S01]  /*1830*/  @!P1 IMAD.IADD R29, R29, 0x1, -R42.reuse ;  /* 0x000000011d1d9824 */ /* 0x100fe200078e0a2a */
[----:B------:R-:W-:Y:S01]  /*1840*/  ISETP.GT.U32.AND P1, PT, R42, R36, PT ;  /* 0x000000242a00720c */ /* 0x000fe20003f24070 */
[----:B------:R-:W-:Y:S02]  /*1850*/  @!P3 IMAD.IADD R30, R30, 0x1, -R42 ;  /* 0x000000011e1eb824 */ /* 0x000fe400078e0a2a */
[----:B------:R-:W-:-:S04]  /*1860*/  IMAD.HI.U32 R37, R7, R43, RZ ;  /* 0x0000002b07257227 */ /* 0x000fc800078e00ff */
[----:B------:R-:W-:-:S04]  /*1870*/  IMAD.HI.U32 R18, R7, R40, RZ ;  /* 0x0000002807127227 */ /* 0x000fc800078e00ff */
[----:B------:R-:W-:Y:S01]  /*1880*/  IMAD R7, R42, R3, R38 ;  /* 0x000000032a077224 */ /* 0x000fe200078e0226 */
[----:B------:R-:W-:Y:S01]  /*1890*/  SHF.R.S32.HI R3, RZ, 0x6, R62 ;  /* 0x00000006ff037819 */ /* 0x000fe2000001143e */
[--C-:B------:R-:W-:Y:S01]  /*18a0*/  @!P5 IMAD.IADD R24, R24, 0x1, -R42.reuse ;  /* 0x000000011818d824 */ /* 0x100fe200078e0a2a */
[----:B------:R-:W-:Y:S01]  /*18b0*/  ISETP.GT.U32.AND P5, PT, R42, R31, PT ;  /* 0x0000001f2a00720c */ /* 0x000fe20003fa4070 */
[--C-:B------:R-:W-:Y:S01]  /*18c0*/  @!P2 IMAD.IADD R34, R34, 0x1, -R42.reuse ;  /* 0x000000012222a824 */ /* 0x100fe200078e0a2a */
[C---:B------:R-:W-:Y:S01]  /*18d0*/  ISETP.GT.U32.AND P2, PT, R42.reuse, R28, PT ;  /* 0x0000001c2a00720c */ /* 0x040fe20003f44070 */
[--C-:B------:R-:W-:Y:S01]  /*18e0*/  @!P0 IMAD.IADD R35, R35, 0x1, -R42.reuse ;  /* 0x0000000123238824 */ /* 0x100fe200078e0a2a */
[----:B------:R-:W-:Y:S01]  /*18f0*/  ISETP.GT.U32.AND P0, PT, R42, R29, PT ;  /* 0x0000001d2a00720c */ /* 0x000fe20003f04070 */
[--C-:B------:R-:W-:Y:S01]  /*1900*/  @!P1 IMAD.IADD R36, R36, 0x1, -R42.reuse ;  /* 0x0000000124249824 */ /* 0x100fe200078e0a2a */
[C---:B------:R-:W-:Y:S01]  /*1910*/  ISETP.GT.U32.AND P1, PT, R42.reuse, R30, PT ;  /* 0x0000001e2a00720c */ /* 0x040fe20003f24070 */
[----:B------:R-:W-:Y:S01]  /*1920*/  IMAD.MOV R38, RZ, RZ, -R37 ;  /* 0x000000ffff267224 */ /* 0x000fe200078e0a25 */
[----:B------:R-:W-:Y:S01]  /*1930*/  ISETP.GT.U32.AND P3, PT, R42, R7, PT ;  /* 0x000000072a00720c */ /* 0x000fe20003f64070 */
[--C-:B------:R-:W-:Y:S01]  /*1940*/  @!P6 IMAD.IADD R26, R26, 0x1, -R42.reuse ;  /* 0x000000011a1ae824 */ /* 0x100fe200078e0a2a */
[C---:B------:R-:W-:Y:S01]  /*1950*/  ISETP.GT.U32.AND P6, PT, R42.reuse, R33, PT ;  /* 0x000000212a00720c */ /* 0x040fe20003fc4070 */
[----:B------:R-:W-:Y:S01]  /*1960*/  IMAD R38, R42, R38, R43 ;  /* 0x000000262a267224 */ /* 0x000fe200078e022b */
[----:B------:R-:W-:Y:S01]  /*1970*/  SGXT R3, R3, 0x1 ;  /* 0x000000010303781a */ /* 0x000fe20000000200 */
[----:B------:R-:W-:-:S02]  /*1980*/  @!P4 IMAD.IADD R32, R32, 0x1, -R42 ;  /* 0x000000012020c824 */ /* 0x000fc400078e0a2a */
        /* <DEDUP_REMOVED lines=8> */
[--C-:B------:R-:W-:Y:S01]  /*1a10*/  @!P3 IMAD.IADD R7, R7, 0x1, -R42.reuse ;  /* 0x000000010707b824 */ /* 0x100fe200078e0a2a */
[C---:B------:R-:W-:Y:S01]  /*1a20*/  ISETP.GT.U32.AND P3, PT, R42.reuse, R31, PT ;  /* 0x0000001f2a00720c */ /* 0x040fe20003f64070 */
[----:B------:R-:W-:Y:S01]  /*1a30*/  @!P6 IMAD.IADD R33, R33, 0x1, -R42 ;  /* 0x000000012121e824 */ /* 0x000fe200078e0a2a */
[----:B------:R-:W-:Y:S01]  /*1a40*/  ISETP.GT.U32.AND P6, PT, R42, R27, PT ;  /* 0x0000001b2a00720c */ /* 0x000fe20003fc4070 */
[----:B------:R-:W-:-:S02]  /*1a50*/  IMAD.MOV R41, RZ, RZ, -R18 ;  /* 0x000000ffff297224 */ /* 0x000fc400078e0a12 */
[--C-:B------:R-:W-:Y:S01]  /*1a60*/  @!P4 IMAD.IADD R38, R38, 0x1, -R42.reuse ;  /* 0x000000012626c824 */ /* 0x100fe200078e0a2a */
[----:B------:R-:W-:Y:S01]  /*1a70*/  ISETP.GT.U32.AND P4, PT, R42, R33, PT ;  /* 0x000000212a00720c */ /* 0x000fe20003f84070 */
[--C-:B------:R-:W-:Y:S01]  /*1a80*/  @!P2 IMAD.IADD R34, R34, 0x1, -R42.reuse ;  /* 0x000000012222a824 */ /* 0x100fe200078e0a2a */
[----:B------:R-:W-:Y:S01]  /*1a90*/  ISETP.GE.AND P2, PT, R60, RZ, PT ;  /* 0x000000ff3c00720c */ /* 0x000fe20003f46270 */
[--C-:B------:R-:W-:Y:S01]  /*1aa0*/  @!P0 IMAD.IADD R35, R35, 0x1, -R42.reuse ;  /* 0x0000000123238824 */ /* 0x100fe200078e0a2a */
[----:B------:R-:W-:Y:S01]  /*1ab0*/  ISETP.GE.AND P0, PT, R58, RZ, PT ;  /* 0x000000ff3a00720c */ /* 0x000fe20003f06270 */
[--C-:B------:R-:W-:Y:S01]  /*1ac0*/  @!P1 IMAD.IADD R36, R36, 0x1, -R42.reuse ;  /* 0x0000000124249824 */ /* 0x100fe200078e0a2a */
[----:B------:R-:W-:Y:S01]  /*1ad0*/  ISETP.GE.AND P1, PT, R59, RZ, PT ;  /* 0x000000ff3b00720c */ /* 0x000fe20003f26270 */
[----:B------:R-:W-:Y:S01]  /*1ae0*/  @!P3 IMAD.IADD R31, R31, 0x1, -R42 ;  /* 0x000000011f1fb824 */ /* 0x000fe200078e0a2a */
[C---:B------:R-:W-:Y:S01]  /*1af0*/  ISETP.GT.U32.AND P3, PT, R42.reuse, R7, PT ;  /* 0x000000072a00720c */ /* 0x040fe20003f64070 */
[----:B------:R-:W-:-:S02]  /*1b00*/  IMAD R37, R42, R41, R40 ;  /* 0x000000292a257224 */ /* 0x000fc400078e0228 */
[----:B------:R-:W-:Y:S02]  /*1b10*/  IMAD R76, R6, 0x40, R98 ;  /* 0x00000040064c7824 */ /* 0x000fe400078e0262 */
[----:B------:R-:W-:Y:S01]  /*1b20*/  @!P4 IMAD.IADD R33, R33, 0x1, -R42 ;  /* 0x000000012121c824 */ /* 0x000fe200078e0a2a */
[----:B------:R-:W-:Y:S01]  /*1b30*/  ISETP.GE.AND P4, PT, R61, RZ, PT ;  /* 0x000000ff3d00720c */ /* 0x000fe20003f86270 */
[----:B------:R-:W-:Y:S01]  /*1b40*/  @!P2 IMAD.MOV R9, RZ, RZ, -R9 ;  /* 0x000000ffff09a224 */ /* 0x000fe200078e0a09 */
[----:B------:R-:W-:Y:S01]  /*1b50*/  ISETP.GE.AND P2, PT, R55, RZ, PT ;  /* 0x000000ff3700720c */ /* 0x000fe20003f46270 */
[----:B------:R-:W-:Y:S01]  /*1b60*/  @!P0 IMAD.MOV R11, RZ, RZ, -R11 ;  /* 0x000000ffff0b8224 */ /* 0x000fe200078e0a0b */
[----:B------:R-:W-:Y:S01]  /*1b70*/  ISETP.GE.AND P0, PT, R53, RZ, PT ;  /* 0x000000ff3500720c */ /* 0x000fe20003f06270 */
[----:B------:R-:W-:Y:S01]  /*1b80*/  @!P1 IMAD.MOV R10, RZ, RZ, -R10 ;  /* 0x000000ffff0a9224 */ /* 0x000fe200078e0a0a */
[----:B------:R-:W-:Y:S01]  /*1b90*/  ISETP.GE.AND P1, PT, R54, RZ, PT ;  /* 0x000000ff3600720c */ /* 0x000fe20003f26270 */
[--C-:B------:R-:W-:Y:S01]  /*1ba0*/  @!P3 IMAD.IADD R7, R7, 0x1, -R42.reuse ;  /* 0x000000010707b824 */ /* 0x100fe200078e0a2a */
[----:B------:R-:W-:Y:S01]  /*1bb0*/  ISETP.GE.AND P3, PT, R57, RZ, PT ;  /* 0x000000ff3900720c */ /* 0x000fe20003f66270 */
[----:B------:R-:W-:Y:S01]  /*1bc0*/  @!P6 IMAD.IADD R27, R27, 0x1, -R42 ;  /* 0x000000011b1be824 */ /* 0x000fe200078e0a2a */
[----:B------:R-:W-:Y:S01]  /*1bd0*/  ISETP.GT.U32.AND P5, PT, R42, R37, PT ;  /* 0x000000252a00720c */ /* 0x000fe20003fa4070 */
[----:B------:R-:W-:Y:S01]  /*1be0*/  IMAD.SHL.U32 R6, R98, 0x4, RZ ;  /* 0x0000000462067824 */ /* 0x000fe200078e00ff */
[----:B------:R-:W-:Y:S01]  /*1bf0*/  IABS R18, R76 ;  /* 0x0000004c00127213 */ /* 0x000fe20000000000 */
[----:B------:R-:W-:Y:S01]  /*1c00*/  @!P4 IMAD.MOV R8, RZ, RZ, -R8 ;  /* 0x000000ffff08c224 */ /* 0x000fe200078e0a08 */
[----:B------:R-:W-:Y:S01]  /*1c10*/  ISETP.GE.AND P4, PT, R56, RZ, PT ;  /* 0x000000ff3800720c */ /* 0x000fe20003f86270 */
        /* <DEDUP_REMOVED lines=8> */
[----:B------:R-:W-:Y:S01]  /*1ca0*/  @!P5 IMAD.IADD R37, R37, 0x1, -R42 ;  /* 0x000000012525d824 */ /* 0x000fe200078e0a2a */
[----:B------:R-:W-:Y:S01]  /*1cb0*/  ISETP.GT.U32.AND P5, PT, R42, R32, PT ;  /* 0x000000202a00720c */ /* 0x000fe20003fa4070 */
[----:B------:R-:W-:Y:S01]  /*1cc0*/  IMAD.HI.U32 R2, R2, R18, RZ ;  /* 0x0000001202027227 */ /* 0x000fe200078e00ff */
[----:B------:R-:W-:Y:S01]  /*1cd0*/  ISETP.GT.U32.AND P6, PT, R42, R38, PT ;  /* 0x000000262a00720c */ /* 0x000fe20003fc4070 */
[----:B------:R2:W-:Y:S02]  /*1ce0*/  STL [R1+0x44], R76 ;  /* 0x0000444c01007387 */ /* 0x0005e40000100800 */
        /* <DEDUP_REMOVED lines=10> */
[----:B------:R-:W-:Y:S01]  /*1d90*/  IMAD.MOV R40, RZ, RZ, -R2 ;  /* 0x000000ffff287224 */ /* 0x000fe200078e0a02 */
[----:B------:R-:W-:Y:S01]  /*1da0*/  LOP3.LUT R2, R6, 0x120, R3, 0x78, !PT ;  /* 0x0000012006027812 */ /* 0x000fe200078e7803 */
[----:B------:R-:W-:Y:S01]  /*1db0*/  @!P5 IMAD.IADD R32, R32, 0x1, -R42 ;  /* 0x000000012020d824 */ /* 0x000fe200078e0a2a */
[----:B------:R-:W-:Y:S01]  /*1dc0*/  ISETP.GT.U32.AND P5, PT, R42, R37, PT ;  /* 0x000000252a00720c */ /* 0x000fe20003fa4070 */
[----:B------:R-:W-:Y:S01]  /*1dd0*/  @!P4 IMAD.MOV R19, RZ, RZ, -R19 ;  /* 0x000000ffff13c224 */ /* 0x000fe200078e0a13 */
[----:B------:R-:W-:Y:S01]  /*1de0*/  ISETP.GE.AND P4, PT, R45, RZ, PT ;  /* 0x000000ff2d00720c */ /* 0x000fe20003f86270 */
[----:B------:R-:W-:Y:S01]  /*1df0*/  IMAD R18, R5, R40, R18 ;  /* 0x0000002805127224 */ /* 0x000fe200078e0212 */
[----:B------:R-:W-:Y:S01]  /*1e00*/  LOP3.LUT R3, R6, 0x110, R3, 0x78, !PT ;  /* 0x0000011006037812 */ /* 0x000fe200078e7803 */
[----:B------:R-:W-:-:S02]  /*1e10*/  @!P2 IMAD.MOV R25, RZ, RZ, -R25 ;  /* 0x000000ffff19a224 */ /* 0x000fc400078e0a19 */
[----:B------:R-:W-:Y:S01]  /*1e20*/  @!P1 IMAD.MOV R26, RZ, RZ, -R26 ;  /* 0x000000ffff1a9224 */ /* 0x000fe200078e0a1a */
[----:B------:R-:W-:Y:S01]  /*1e30*/  ISETP.GT.U32.AND P2, PT, R5, R18, PT ;  /* 0x000000120500720c */ /* 0x000fe20003f44070 */
[----:B------:R-:W-:Y:S01]  /*1e40*/  @!P0 IMAD.MOV R27, RZ, RZ, -R27 ;  /* 0x000000ffff1b8224 */ /* 0x000fe200078e0a1b */
[----:B------:R-:W-:Y:S01]  /*1e50*/  ISETP.GE.AND P1, PT, R228, RZ, PT ;  /* 0x000000ffe400720c */ /* 0x000fe20003f26270 */
[----:B------:R-:W-:Y:S01]  /*1e60*/  @!P3 IMAD.MOV R23, RZ, RZ, -R23 ;  /* 0x000000ffff17b224 */ /* 0x000fe200078e0a17 */
[----:B------:R-:W-:Y:S01]  /*1e70*/  ISETP.GE.AND P0, PT, R227, RZ, PT ;  /* 0x000000ffe300720c */ /* 0x000fe20003f06270 */
[----:B------:R-:W-:Y:S01]  /*1e80*/  @!P5 IMAD.IADD R37, R37, 0x1, -R42 ;  /* 0x000000012525d824 */ /* 0x000fe200078e0a2a */
[----:B------:R-:W-:Y:S01]  /*1e90*/  ISETP.GE.AND P3, PT, R230, RZ, PT ;  /* 0x000000ffe600720c */ /* 0x000fe20003f66270 */
[----:B------:R-:W-:Y:S01]  /*1ea0*/  @!P4 IMAD.MOV R24, RZ, RZ, -R24 ;  /* 0x000000ffff18c224 */ /* 0x000fe200078e0a18 */
[----:B------:R-:W-:Y:S01]  /*1eb0*/  ISETP.GT.AND P5, PT, R4, 0x3f, PT ;  /* 0x0000003f0400780c */ /* 0x000fe20003fa4270 */
[----:B------:R-:W-:Y:S01]  /*1ec0*/  @!P6 IMAD.IADD R38, R38, 0x1, -R42 ;  /* 0x000000012626e824 */ /* 0x000fe200078e0a2a */
[----:B------:R-:W-:-:S02]  /*1ed0*/  ISETP.GE.AND P4, PT, R229, RZ, PT ;  /* 0x000000ffe500720c */ /* 0x000fc40003f86270 */
[----:B------:R-:W-:Y:S01]  /*1ee0*/  SEL R92, RZ, 0x4, !P5 ;  /* 0x00000004ff5c7807 */ /* 0x000fe20006800000 */
[----:B------:R-:W-:Y:S01]  /*1ef0*/  @!P2 IMAD.IADD R18, R18, 0x1, -R5 ;  /* 0x000000011212a824 */ /* 0x000fe200078e0a05 */
[----:B------:R-:W-:Y:S01]  /*1f00*/  ISETP.GE.AND P5, PT, R226, RZ, PT ;  /* 0x000000ffe200720c */ /* 0x000fe20003fa6270 */
[----:B------:R-:W-:Y:S01]  /*1f10*/  @!P1 IMAD.MOV R30, RZ, RZ, -R30 ;  /* 0x000000ffff1e9224 */ /* 0x000fe200078e0a1e */
[----:B------:R-:W-:Y:S01]  /*1f20*/  ISETP.GE.AND P2, PT, R225, RZ, PT ;  /* 0x000000ffe100720c */ /* 0x000fe20003f46270 */
[----:B------:R-:W-:Y:S01]  /*1f30*/  @!P0 IMAD.MOV R31, RZ, RZ, -R31 ;  /* 0x000000ffff1f8224 */ /* 0x000fe200078e0a1f */
[----:B------:R-:W-:Y:S01]  /*1f40*/  ISETP.GE.AND P1, PT, R224, RZ, PT ;  /* 0x000000ffe000720c */ /* 0x000fe20003f26270 */
[----:B------:R-:W-:Y:S01]  /*1f50*/  @!P3 IMAD.MOV R28, RZ, RZ, -R28 ;  /* 0x000000ffff1cb224 */ /* 0x000fe200078e0a1c */
[----:B------:R-:W-:Y:S02]  /*1f60*/  ISETP.GE.AND P0, PT, R223, RZ, PT ;  /* 0x000000ffdf00720c */ /* 0x000fe40003f06270 */
[----:B------:R-:W-:Y:S01]  /*1f70*/  ISETP.GE.AND P3, PT, R0, c[0x0][0x180], PT ;  /* 0x0000600000007a0c */ /* 0x000fe20003f66270 */
[----:B------:R-:W-:Y:S01]  /*1f80*/  @!P4 IMAD.MOV R29, RZ, RZ, -R29 ;  /* 0x000000ffff1dc224 */ /* 0x000fe200078e0a1d */
[----:B------:R-:W-:-:S02]  /*1f90*/  ISETP.GE.AND P4, PT, R131, c[0x0][0x180], PT ;  /* 0x0000600083007a0c */ /* 0x000fc40003f86270 */
[----:B------:R-:W-:Y:S01]  /*1fa0*/  SEL R4, R92, RZ, !P3 ;  /* 0x000000ff5c047207 */ /* 0x000fe20005800000 */
[----:B------:R-:W-:Y:S01]  /*1fb0*/  @!P5 IMAD.MOV R32, RZ, RZ, -R32 ;  /* 0x000000ffff20d224 */ /* 0x000fe200078e0a20 */
[----:B------:R-:W-:Y:S01]  /*1fc0*/  ISETP.GE.AND P3, PT, R98, c[0x0][0x180], PT ;  /* 0x0000600062007a0c */ /* 0x000fe20003f66270 */
[----:B------:R-:W-:Y:S01]  /*1fd0*/  @!P2 IMAD.MOV R33, RZ, RZ, -R33 ;  /* 0x000000ffff21a224 */ /* 0x000fe200078e0a21 */
[C---:B------:R-:W-:Y:S01]  /*1fe0*/  SEL R235, R92.reuse, RZ, !P4 ;  /* 0x000000ff5ceb7207 */ /* 0x040fe20006000000 */
[----:B------:R-:W-:Y:S01]  /*1ff0*/  @!P1 IMAD.MOV R34, RZ, RZ, -R34 ;  /* 0x000000ffff229224 */ /* 0x000fe200078e0a22 */
[----:B------:R-:W-:Y:S01]  /*2000*/  SEL R6, R92, RZ, !P3 ;  /* 0x000000ff5c067207 */ /* 0x000fe20005800000 */
[----:B------:R-:W-:Y:S01]  /*2010*/  @!P0 IMAD.MOV R35, RZ, RZ, -R35 ;  /* 0x000000ffff238224 */ /* 0x000fe200078e0a23 */
[----:B------:R-:W-:Y:S02]  /*2020*/  ISETP.GE.AND P5, PT, R222, RZ, PT ;  /* 0x000000ffde00720c */ /* 0x000fe40003fa6270 */
[----:B------:R-:W-:-:S02]  /*2030*/  ISETP.GE.AND P4, PT, R221, RZ, PT ;  /* 0x000000ffdd00720c */ /* 0x000fc40003f86270 */
[----:B------:R-:W-:Y:S02]  /*2040*/  ISETP.GE.AND P1, PT, R220, RZ, PT ;  /* 0x000000ffdc00720c */ /* 0x000fe40003f26270 */
[----:B------:R-:W-:Y:S02]  /*2050*/  ISETP.GT.U32.AND P0, PT, R5, R18, PT ;  /* 0x000000120500720c */ /* 0x000fe40003f04070 */
[----:B------:R-:W-:Y:S02]  /*2060*/  ISETP.GE.AND P2, PT, R218, RZ, PT ;  /* 0x000000ffda00720c */ /* 0x000fe40003f46270 */
[----:B------:R-:W-:-:S03]  /*2070*/  ISETP.GE.AND P3, PT, R219, RZ, PT ;  /* 0x000000ffdb00720c */ /* 0x000fc60003f66270 */
[----:B------:R-:W-:Y:S02]  /*2080*/  @!P5 IMAD.MOV R36, RZ, RZ, -R36 ;  /* 0x000000ffff24d224 */ /* 0x000fe400078e0a24 */
[----:B------:R-:W-:Y:S02]  /*2090*/  @!P4 IMAD.MOV R7, RZ, RZ, -R7 ;  /* 0x000000ffff07c224 */ /* 0x000fe400078e0a07 */
[----:B------:R-:W-:Y:S01]  /*20a0*/  @!P1 IMAD.MOV R37, RZ, RZ, -R37 ;  /* 0x000000ffff259224 */ /* 0x000fe200078e0a25 */
[----:B------:R-:W-:Y:S01]  /*20b0*/  ISETP.NE.U32.AND P1, PT, R6, RZ, PT ;  /* 0x000000ff0600720c */ /* 0x000fe20003f25070 */
[----:B------:R-:W-:Y:S01]  /*20c0*/  @!P0 IMAD.IADD R18, R18, 0x1, -R5 ;  /* 0x0000000112128824 */ /* 0x000fe200078e0a05 */
[----:B------:R-:W-:Y:S01]  /*20d0*/  ISETP.NE.AND P0, PT, RZ, c[0x0][0x17c], PT ;  /* 0x00005f00ff007a0c */ /* 0x000fe20003f05270 */
[----:B------:R-:W-:Y:S01]  /*20e0*/  @!P2 IMAD.MOV R39, RZ, RZ, -R39 ;  /* 0x000000ffff27a224 */ /* 0x000fe200078e0a27 */
[----:B------:R-:W-:Y:S01]  /*20f0*/  LOP3.LUT R5, RZ, c[0x0][0x17c], RZ, 0x33, !PT ;  /* 0x00005f00ff057a12 */ /* 0x000fe200078e33ff */
[----:B------:R-:W-:-:S02]  /*2100*/  @!P3 IMAD.MOV R38, RZ, RZ, -R38 ;  /* 0x000000ffff26b224 */ /* 0x000fc400078e0a26 */
[----:B------:R-:W-:Y:S01]  /*2110*/  IMAD R6, R98, c[0x0][0x18c], RZ ;  /* 0x0000630062067a24 */ /* 0x000fe200078e02ff */
[C---:B------:R-:W-:Y:S01]  /*2120*/  SEL R41, R5.reuse, R8, !P0 ;  /* 0x0000000805297207 */ /* 0x040fe20004000000 */
[----:B------:R-:W-:Y:S01]  /*2130*/  IMAD.MOV.U32 R40, RZ, RZ, R18 ;  /* 0x000000ffff287224 */ /* 0x000fe200078e0012 */
[C---:B------:R-:W-:Y:S02]  /*2140*/  SEL R42, R5.reuse, R9, !P0 ;  /* 0x00000009052a7207 */ /* 0x040fe40004000000 */
[C---:B------:R-:W-:Y:S02]  /*2150*/  SEL R43, R5.reuse, R10, !P0 ;  /* 0x0000000a052b7207 */ /* 0x040fe40004000000 */
[C---:B-1----:R-:W-:Y:S01]  /*2160*/  SEL R44, R5.reuse, R11, !P0 ;  /* 0x0000000b052c7207 */ /* 0x042fe20004000000 */
[----:B------:R-:W-:Y:S01]  /*2170*/  IMAD R18, R42, c[0x0][0x190], RZ ;  /* 0x000064002a127a24 */ /* 0x000fe200078e02ff */
[C---:B------:R-:W-:Y:S02]  /*2180*/  SEL R45, R5.reuse, R12, !P0 ;  /* 0x0000000c052d7207 */ /* 0x040fe40004000000 */
[----:B------:R-:W-:-:S02]  /*2190*/  SEL R46, R5, R13, !P0 ;  /* 0x0000000d052e7207 */ /* 0x000fc40004000000 */
[C---:B------:R-:W-:Y:S02]  /*21a0*/  SEL R47, R5.reuse, R14, !P0 ;  /* 0x0000000e052f7207 */ /* 0x040fe40004000000 */
[C---:B------:R-:W-:Y:S02]  /*21b0*/  SEL R48, R5.reuse, R15, !P0 ;  /* 0x0000000f05307207 */ /* 0x040fe40004000000 */
[C---:B------:R-:W-:Y:S02]  /*21c0*/  SEL R51, R5.reuse, R16, !P0 ;  /* 0x0000001005337207 */ /* 0x040fe40004000000 */
[----:B------:R-:W-:Y:S01]  /*21d0*/  SEL R53, R5, R17, !P0 ;  /* 0x0000001105357207 */ /* 0x000fe20004000000 */
[----:B------:R-:W-:Y:S01]  /*21e0*/  IMAD R17, R41, c[0x0][0x190], RZ ;  /* 0x0000640029117a24 */ /* 0x000fe200078e02ff */
[----:B------:R-:W-:Y:S01]  /*21f0*/  SEL R55, R5, R19, !P0 ;  /* 0x0000001305377207 */ /* 0x000fe20004000000 */
[----:B------:R-:W-:Y:S01]  /*2200*/  IMAD R19, R43, c[0x0][0x190], RZ ;  /* 0x000064002b137a24 */ /* 0x000fe200078e02ff */
[C---:B------:R-:W-:Y:S01]  /*2210*/  SEL R56, R5.reuse, R20, !P0 ;  /* 0x0000001405387207 */ /* 0x040fe20004000000 */
        /* <DEDUP_REMOVED lines=40> */
[----:B------:R-:W-:Y:S01]  /*24a0*/  IMAD R5, R211, 0x2, R97 ;  /* 0x00000002d3057824 */ /* 0x000fe200078e0261 */
[C---:B------:R-:W-:Y:S01]  /*24b0*/  LEA R88, P2, R6.reuse, c[0x0][0x168], 0x2 ;  /* 0x00005a0006587a11 */ /* 0x040fe200078410ff */
[----:B------:R-:W-:Y:S01]  /*24c0*/  IMAD R39, R67, c[0x0][0x190], RZ ;  /* 0x0000640043277a24 */ /* 0x000fe200078e02ff */
[----:B------:R-:W-:Y:S01]  /*24d0*/  ISETP.NE.AND P0, PT, RZ, c[0x0][0x178], PT ;  /* 0x00005e00ff007a0c */ /* 0x000fe20003f05270 */
[C---:B------:R-:W-:Y:S01]  /*24e0*/  IMAD R7, R211.reuse, 0x2, R5 ;  /* 0x00000002d3077824 */ /* 0x040fe200078e0205 */
[----:B------:R-:W-:Y:S01]  /*24f0*/  LEA.HI.X.SX32 R54, R6, c[0x0][0x16c], 0x2, P2 ;  /* 0x00005b0006367a11 */ /* 0x000fe200010f16ff */
[----:B------:R-:W-:Y:S01]  /*2500*/  IMAD R47, R74, c[0x0][0x190], RZ ;  /* 0x000064004a2f7a24 */ /* 0x000fe200078e02ff */
[----:B------:R-:W-:Y:S01]  /*2510*/  ISETP.GE.AND P2, PT, R76, RZ, PT ;  /* 0x000000ff4c00720c */ /* 0x000fe20003f46270 */
[C---:B------:R-:W-:Y:S01]  /*2520*/  IMAD R8, R211.reuse, 0x2, R7 ;  /* 0x00000002d3087824 */ /* 0x040fe200078e0207 */
[----:B------:R-:W-:Y:S01]  /*2530*/  LEA R156, P3, R18, R88, 0x2 ;  /* 0x00000058129c7211 */ /* 0x000fe200078610ff */
[----:B------:R-:W-:Y:S01]  /*2540*/  IMAD R45, R72, c[0x0][0x190], RZ ;  /* 0x00006400482d7a24 */ /* 0x000fe200078e02ff */
[----:B------:R-:W-:Y:S01]  /*2550*/  @P1 LOP3.LUT R50, R50, 0x4000000, RZ, 0xfc, !PT ;  /* 0x0400000032321812 */ /* 0x000fe200078efcff */
[----:B------:R-:W-:Y:S01]  /*2560*/  IMAD R9, R211, 0x2, R8 ;  /* 0x00000002d3097824 */ /* 0x000fe200078e0208 */
[----:B------:R-:W-:Y:S01]  /*2570*/  LEA.HI.X.SX32 R157, R18, R54, 0x2, P3 ;  /* 0x00000036129d7211 */ /* 0x000fe200018f16ff */
[----:B------:R-:W-:Y:S01]  /*2580*/  IMAD R44, R71, c[0x0][0x190], RZ ;  /* 0x00006400472c7a24 */ /* 0x000fe200078e02ff */
[----:B------:R-:W-:Y:S01]  /*2590*/  LEA R162, P3, R21, R88, 0x2 ;  /* 0x0000005815a27211 */ /* 0x000fe200078610ff */
[----:B------:R-:W-:Y:S01]  /*25a0*/  IMAD R10, R211, 0x2, R9 ;  /* 0x00000002d30a7824 */ /* 0x000fe200078e0209 */
[----:B------:R-:W-:Y:S01]  /*25b0*/  LOP3.LUT R50, R50, 0xf7ffffff, RZ, 0xc0, !PT ;  /* 0xf7ffffff32327812 */ /* 0x000fe200078ec0ff */
[----:B------:R-:W-:Y:S01]  /*25c0*/  IMAD R48, R75, c[0x0][0x190], RZ ;  /* 0x000064004b307a24 */ /* 0x000fe200078e02ff */
[----:B------:R-:W-:Y:S01]  /*25d0*/  LEA.HI.X.SX32 R163, R21, R54, 0x2, P3 ;  /* 0x0000003615a37211 */ /* 0x000fe200018f16ff */
[C---:B------:R-:W-:Y:S01]  /*25e0*/  IMAD R11, R211.reuse, 0x2, R10 ;  /* 0x00000002d30b7824 */ /* 0x040fe200078e020a */
[C---:B------:R-:W-:Y:S01]  /*25f0*/  LEA R168, P3, R24.reuse, R88, 0x2 ;  /* 0x0000005818a87211 */ /* 0x040fe200078610ff */
[----:B------:R-:W-:Y:S01]  /*2600*/  @!P2 IMAD.MOV R40, RZ, RZ, -R40 ;  /* 0x000000ffff28a224 */ /* 0x000fe200078e0a28 */
[----:B------:R-:W-:Y:S01]  /*2610*/  @!P0 LOP3.LUT R40, RZ, c[0x0][0x178], RZ, 0x33, !PT ;  /* 0x00005e00ff288a12 */ /* 0x000fe200078e33ff */
[----:B------:R-:W-:Y:S01]  /*2620*/  IMAD R12, R211, 0x2, R11 ;  /* 0x00000002d30c7824 */ /* 0x000fe200078e020b */
[----:B------:R-:W-:Y:S01]  /*2630*/  LEA.HI.X.SX32 R169, R24, R54, 0x2, P3 ;  /* 0x0000003618a97211 */ /* 0x000fe200018f16ff */
[----:B------:R-:W-:Y:S01]  /*2640*/  IMAD R46, R73, c[0x0][0x190], RZ ;  /* 0x00006400492e7a24 */ /* 0x000fe200078e02ff */
[----:B------:R-:W-:Y:S01]  /*2650*/  LEA R174, P3, R27, R88, 0x2 ;  /* 0x000000581bae7211 */ /* 0x000fe200078610ff */
[----:B------:R-:W-:-:S02]  /*2660*/  IMAD R13, R211, 0x2, R12 ;  /* 0x00000002d30d7824 */ /* 0x000fc400078e020c */
[----:B------:R-:W-:Y:S01]  /*2670*/  IMAD R40, R40, c[0x0][0x184], RZ ;  /* 0x0000610028287a24 */ /* 0x000fe200078e02ff */
[----:B------:R-:W-:Y:S01]  /*2680*/  LEA.HI.X.SX32 R175, R27, R54, 0x2, P3 ;  /* 0x000000361baf7211 */ /* 0x000fe200018f16ff */
[C---:B------:R-:W-:Y:S01]  /*2690*/  IMAD R14, R211.reuse, 0x2, R13 ;  /* 0x00000002d30e7824 */ /* 0x040fe200078e020d */
[----:B------:R-:W-:Y:S01]  /*26a0*/  LEA R180, P3, R30, R88, 0x2 ;  /* 0x000000581eb47211 */ /* 0x000fe200078610ff */
[----:B------:R-:W-:Y:S01]  /*26b0*/  IMAD R36, R64, c[0x0][0x190], RZ ;  /* 0x0000640040247a24 */ /* 0x000fe200078e02ff */
[----:B------:R-:W-:Y:S01]  /*26c0*/  LEA R132, P0, R40, c[0x0][0x160], 0x2 ;  /* 0x0000580028847a11 */ /* 0x000fe200078010ff */
[C---:B------:R-:W-:Y:S01]  /*26d0*/  IMAD R15, R211.reuse, 0x2, R14 ;  /* 0x00000002d30f7824 */ /* 0x040fe200078e020e */
[----:B------:R-:W-:Y:S01]  /*26e0*/  LEA.HI.X.SX32 R181, R30, R54, 0x2, P3 ;  /* 0x000000361eb57211 */ /* 0x000fe200018f16ff */
[----:B------:R-:W-:Y:S01]  /*26f0*/  IMAD R43, R70, c[0x0][0x190], RZ ;  /* 0x00006400462b7a24 */ /* 0x000fe200078e02ff */
[----:B------:R-:W-:Y:S01]  /*2700*/  LEA.HI.X.SX32 R133, R40, c[0x0][0x164], 0x2, P0 ;  /* 0x0000590028857a11 */ /* 0x000fe200000f16ff */
[----:B------:R-:W-:Y:S01]  /*2710*/  IMAD R16, R211, 0x2, R15 ;  /* 0x00000002d3107824 */ /* 0x000fe200078e020f */
[----:B------:R-:W-:Y:S01]  /*2720*/  LEA R58, P3, R33, R88, 0x2 ;  /* 0x00000058213a7211 */ /* 0x000fe200078610ff */
[----:B------:R-:W-:-:S02]  /*2730*/  IMAD R49, R49, c[0x0][0x190], RZ ;  /* 0x0000640031317a24 */ /* 0x000fc400078e02ff */
[----:B------:R-:W-:Y:S01]  /*2740*/  IMAD R52, R211, 0x2, R16 ;  /* 0x00000002d3347824 */ /* 0x000fe200078e0210 */
[----:B------:R-:W-:Y:S01]  /*2750*/  LEA.HI.X.SX32 R59, R33, R54, 0x2, P3 ;  /* 0x00000036213b7211 */ /* 0x000fe200018f16ff */
[----:B------:R-:W-:Y:S01]  /*2760*/  IMAD.MOV.U32 R6, RZ, RZ, 0x3f ;  /* 0x0000003fff067424 */ /* 0x000fe200078e00ff */
[----:B------:R-:W-:Y:S01]  /*2770*/  LEA R64, P3, R36, R88, 0x2 ;  /* 0x0000005824407211 */ /* 0x000fe200078610ff */
[----:B------:R-:W-:Y:S01]  /*2780*/  IMAD R90, R211, 0x2, R52 ;  /* 0x00000002d35a7824 */ /* 0x000fe200078e0234 */
[----:B------:R-:W-:Y:S02]  /*2790*/  LEA R102, P0, R52, R132, 0x2 ;  /* 0x0000008434667211 */ /* 0x000fe400078010ff */
[----:B------:R-:W-:Y:S02]  /*27a0*/  LEA.HI.X.SX32 R65, R36, R54, 0x2, P3 ;  /* 0x0000003624417211 */ /* 0x000fe400018f16ff */
[----:B------:R-:W-:Y:S02]  /*27b0*/  LEA.HI.X.SX32 R103, R52, R133, 0x2, P0 ;  /* 0x0000008534677211 */ /* 0x000fe400000f16ff */
[----:B------:R-:W-:-:S02]  /*27c0*/  LEA R154, P0, R17, R88, 0x2 ;  /* 0x00000058119a7211 */ /* 0x000fc400078010ff */
[C---:B------:R-:W-:Y:S02]  /*27d0*/  LEA R134, P2, R90.reuse, R132, 0x2 ;  /* 0x000000845a867211 */ /* 0x040fe400078410ff */
[----:B------:R-:W-:Y:S02]  /*27e0*/  LEA.HI.X.SX32 R155, R17, R54, 0x2, P0 ;  /* 0x00000036119b7211 */ /* 0x000fe400000f16ff */
[----:B------:R-:W-:Y:S01]  /*27f0*/  LEA.HI.X.SX32 R135, R90, R133, 0x2, P2 ;  /* 0x000000855a877211 */ /* 0x000fe200010f16ff */
[----:B------:R-:W-:Y:S01]  /*2800*/  IMAD R90, R211, 0x2, R90 ;  /* 0x00000002d35a7824 */ /* 0x000fe200078e025a */
[CC--:B------:R-:W-:Y:S02]  /*2810*/  LEA R160, P0, R20.reuse, R88.reuse, 0x2 ;  /* 0x0000005814a07211 */ /* 0x0c0fe400078010ff */
[----:B------:R-:W-:Y:S02]  /*2820*/  LEA R158, P2, R19, R88, 0x2 ;  /* 0x00000058139e7211 */ /* 0x000fe400078410ff */
[----:B------:R-:W-:-:S02]  /*2830*/  LEA.HI.X.SX32 R161, R20, R54, 0x2, P0 ;  /* 0x0000003614a17211 */ /* 0x000fc400000f16ff */
[----:B------:R-:W-:Y:S02]  /*2840*/  LEA.HI.X.SX32 R159, R19, R54, 0x2, P2 ;  /* 0x00000036139f7211 */ /* 0x000fe400010f16ff */
[CC--:B------:R-:W-:Y:S02]  /*2850*/  LEA R166, P0, R23.reuse, R88.reuse, 0x2 ;  /* 0x0000005817a67211 */ /* 0x0c0fe400078010ff */
[C---:B------:R-:W-:Y:S02]  /*2860*/  LEA R164, P2, R22.reuse, R88, 0x2 ;  /* 0x0000005816a47211 */ /* 0x040fe400078410ff */
[-C--:B------:R-:W-:Y:S02]  /*2870*/  LEA.HI.X.SX32 R167, R23, R54.reuse, 0x2, P0 ;  /* 0x0000003617a77211 */ /* 0x080fe400000f16ff */
[----:B------:R-:W-:Y:S02]  /*2880*/  LEA.HI.X.SX32 R165, R22, R54, 0x2, P2 ;  /* 0x0000003616a57211 */ /* 0x000fe400010f16ff */
[----:B------:R-:W-:-:S02]  /*2890*/  LEA R172, P0, R26, R88, 0x2 ;  /* 0x000000581aac7211 */ /* 0x000fc400078010ff */
[C---:B------:R-:W-:Y:S02]  /*28a0*/  LEA R170, P2, R25.reuse, R88, 0x2 ;  /* 0x0000005819aa7211 */ /* 0x040fe400078410ff */
[-C--:B------:R-:W-:Y:S02]  /*28b0*/  LEA.HI.X.SX32 R173, R26, R54.reuse, 0x2, P0 ;  /* 0x000000361aad7211 */ /* 0x080fe400000f16ff */
[----:B------:R-:W-:Y:S02]  /*28c0*/  LEA.HI.X.SX32 R171, R25, R54, 0x2, P2 ;  /* 0x0000003619ab7211 */ /* 0x000fe400010f16ff */
        /* <DEDUP_REMOVED lines=28> */
[----:B------:R-:W-:Y:S02]  /*2a90*/  ISETP.GE.AND P0, PT, R129, c[0x0][0x180], PT ;  /* 0x0000600081007a0c */ /* 0x000fe40003f06270 */
[----:B------:R-:W-:Y:S02]  /*2aa0*/  ISETP.GE.AND P2, PT, R130, c[0x0][0x180], PT ;  /* 0x0000600082007a0c */ /* 0x000fe40003f46270 */
[C---:B------:R-:W-:Y:S02]  /*2ab0*/  SEL R237, R92.reuse, RZ, !P0 ;  /* 0x000000ff5ced7207 */ /* 0x040fe40004000000 */
[----:B------:R-:W-:Y:S02]  /*2ac0*/  SEL R236, R92, RZ, !P2 ;  /* 0x000000ff5cec7207 */ /* 0x000fe40005000000 */
[----:B------:R-:W-:-:S02]  /*2ad0*/  ISETP.GE.AND P0, PT, R126, c[0x0][0x180], PT ;  /* 0x000060007e007a0c */ /* 0x000fc40003f06270 */
[----:B------:R-:W-:Y:S02]  /*2ae0*/  ISETP.GE.AND P2, PT, R127, c[0x0][0x180], PT ;  /* 0x000060007f007a0c */ /* 0x000fe40003f46270 */
[C---:B------:R-:W-:Y:S02]  /*2af0*/  SEL R240, R92.reuse, RZ, !P0 ;  /* 0x000000ff5cf07207 */ /* 0x040fe40004000000 */
[----:B------:R-:W-:Y:S02]  /*2b00*/  SEL R239, R92, RZ, !P2 ;  /* 0x000000ff5cef7207 */ /* 0x000fe40005000000 */
[----:B------:R-:W-:Y:S02]  /*2b10*/  ISETP.GE.AND P0, PT, R123, c[0x0][0x180], PT ;  /* 0x000060007b007a0c */ /* 0x000fe40003f06270 */
[----:B------:R-:W-:Y:S02]  /*2b20*/  ISETP.GE.AND P2, PT, R124, c[0x0][0x180], PT ;  /* 0x000060007c007a0c */ /* 0x000fe40003f46270 */
[----:B------:R-:W-:-:S02]  /*2b30*/  SEL R243, R92, RZ, !P0 ;  /* 0x000000ff5cf37207 */ /* 0x000fc40004000000 */
[----:B------:R-:W-:Y:S02]  /*2b40*/  SEL R242, R92, RZ, !P2 ;  /* 0x000000ff5cf27207 */ /* 0x000fe40005000000 */
        /* <DEDUP_REMOVED lines=9> */
[----:B------:R-:W-:Y:S02]  /*2be0*/  LEA R70, P3, R39, R88, 0x2 ;  /* 0x0000005827467211 */ /* 0x000fe400078610ff */
[----:B------:R-:W-:-:S02]  /*2bf0*/  ISETP.GE.AND P2, PT, R115, c[0x0][0x180], PT ;  /* 0x0000600073007a0c */ /* 0x000fc40003f46270 */
[C---:B------:R-:W-:Y:S02]  /*2c00*/  SEL R187, R92.reuse, RZ, !P0 ;  /* 0x000000ff5cbb7207 */ /* 0x040fe40004000000 */
[----:B------:R-:W-:Y:S02]  /*2c10*/  LEA.HI.X.SX32 R71, R39, R54, 0x2, P3 ;  /* 0x0000003627477211 */ /* 0x000fe400018f16ff */
[----:B------:R-:W-:Y:S02]  /*2c20*/  SEL R251, R92, RZ, !P2 ;  /* 0x000000ff5cfb7207 */ /* 0x000fe40005000000 */
[----:B------:R-:W-:Y:S02]  /*2c30*/  ISETP.GE.AND P0, PT, R111, c[0x0][0x180], PT ;  /* 0x000060006f007a0c */ /* 0x000fe40003f06270 */
[----:B--2---:R-:W-:Y:S02]  /*2c40*/  LEA R76, P3, R43, R88, 0x2 ;  /* 0x000000582b4c7211 */ /* 0x004fe400078610ff */
[----:B------:R-:W-:-:S02]  /*2c50*/  ISETP.GE.AND P2, PT, R112, c[0x0][0x180], PT ;  /* 0x0000600070007a0c */ /* 0x000fc40003f46270 */
[C---:B------:R-:W-:Y:S02]  /*2c60*/  SEL R209, R92.reuse, RZ, !P0 ;  /* 0x000000ff5cd17207 */ /* 0x040fe40004000000 */
[----:B------:R-:W-:Y:S02]  /*2c70*/  LEA.HI.X.SX32 R77, R43, R54, 0x2, P3 ;  /* 0x000000362b4d7211 */ /* 0x000fe400018f16ff */
[----:B------:R-:W-:Y:S02]  /*2c80*/  SEL R208, R92, RZ, !P2 ;  /* 0x000000ff5cd07207 */ /* 0x000fe40005000000 */
[----:B------:R-:W-:Y:S02]  /*2c90*/  ISETP.GE.AND P0, PT, R108, c[0x0][0x180], PT ;  /* 0x000060006c007a0c */ /* 0x000fe40003f06270 */
[----:B------:R-:W-:Y:S02]  /*2ca0*/  LEA R82, P3, R46, R88, 0x2 ;  /* 0x000000582e527211 */ /* 0x000fe400078610ff */
[----:B------:R-:W-:-:S02]  /*2cb0*/  ISETP.GE.AND P2, PT, R109, c[0x0][0x180], PT ;  /* 0x000060006d007a0c */ /* 0x000fc40003f46270 */
[----:B------:R-:W-:Y:S02]  /*2cc0*/  SEL R232, R92, RZ, !P0 ;  /* 0x000000ff5ce87207 */ /* 0x000fe40004000000 */
[----:B------:R-:W-:Y:S02]  /*2cd0*/  LEA.HI.X.SX32 R83, R46, R54, 0x2, P3 ;  /* 0x000000362e537211 */ /* 0x000fe400018f16ff */
        /* <DEDUP_REMOVED lines=8> */
[----:B------:R-:W-:Y:S02]  /*2d60*/  ISETP.GE.AND P3, PT, R128, c[0x0][0x180], PT ;  /* 0x0000600080007a0c */ /* 0x000fe40003f66270 */
[----:B------:R-:W-:-:S02]  /*2d70*/  ISETP.GE.AND P2, PT, R101, c[0x0][0x180], PT ;  /* 0x0000600065007a0c */ /* 0x000fc40003f46270 */
[C---:B------:R-:W-:Y:S02]  /*2d80*/  SEL R91, R92.reuse, RZ, !P0 ;  /* 0x000000ff5c5b7207 */ /* 0x040fe40004000000 */
[C---:B------:R-:W-:Y:S02]  /*2d90*/  SEL R238, R92.reuse, RZ, !P3 ;  /* 0x000000ff5cee7207 */ /* 0x040fe40005800000 */
[----:B------:R-:W-:Y:S02]  /*2da0*/  SEL R93, R92, RZ, !P2 ;  /* 0x000000ff5c5d7207 */ /* 0x000fe40005000000 */
[----:B------:R-:W-:Y:S02]  /*2db0*/  ISETP.GE.AND P0, PT, R131, UR4, PT ;  /* 0x0000000483007c0c */ /* 0x000fe4000bf06270 */
[----:B------:R-:W-:Y:S02]  /*2dc0*/  ISETP.GE.AND P3, PT, R125, c[0x0][0x180], PT ;  /* 0x000060007d007a0c */ /* 0x000fe40003f66270 */
[----:B------:R-:W-:-:S02]  /*2dd0*/  ISETP.GE.AND P2, PT, R0, UR4, PT ;  /* 0x0000000400007c0c */ /* 0x000fc4000bf46270 */
[----:B------:R-:W-:Y:S02]  /*2de0*/  SEL R214, RZ, 0x4, P0 ;  /* 0x00000004ffd67807 */ /* 0x000fe40000000000 */
[----:B------:R-:W-:Y:S02]  /*2df0*/  SEL R241, R92, RZ, !P3 ;  /* 0x000000ff5cf17207 */ /* 0x000fe40005800000 */
[----:B------:R-:W-:Y:S02]  /*2e00*/  SEL R215, RZ, 0x4, P2 ;  /* 0x00000004ffd77807 */ /* 0x000fe40001000000 */
        /* <DEDUP_REMOVED lines=49> */
[----:B------:R-:W-:Y:S02]  /*3120*/  ISETP.GE.AND P3, PT, R130, UR4, PT ;  /* 0x0000000482007c0c */ /* 0x000fe4000bf66270 */
[----:B------:R-:W-:-:S02]  /*3130*/  ISETP.GE.AND P2, PT, R109, UR4, PT ;  /* 0x000000046d007c0c */ /* 0x000fc4000bf46270 */
[----:B------:R-:W-:Y:S02]  /*3140*/  SEL R54, RZ, 0x4, P0 ;  /* 0x00000004ff367807 */ /* 0x000fe40000000000 */
[----:B------:R-:W-:Y:S02]  /*3150*/  SEL R213, RZ, 0x4, P3 ;  /* 0x00000004ffd57807 */ /* 0x000fe40001800000 */
        /* <DEDUP_REMOVED lines=21> */
[----:B------:R-:W-:Y:S01]  /*32b0*/  ISETP.GE.AND P2, PT, R99, UR4, PT ;  /* 0x0000000463007c0c */ /* 0x000fe2000bf46270 */
[----:B------:R-:W-:Y:S01]  /*32c0*/  UIADD3 UR4, UR5, -0x80, URZ ;  /* 0xffffff8005047890 */ /* 0x000fe2000fffe03f */
[----:B------:R-:W-:-:S02]  /*32d0*/  IADD3 R6, R6, c[0x0][0x180], RZ ;  /* 0x0000600006067a10 */ /* 0x000fc40007ffe0ff */
[----:B------:R-:W-:Y:S02]  /*32e0*/  SEL R57, RZ, 0x4, P0 ;  /* 0x00000004ff397807 */ /* 0x000fe40000000000 */
[----:B------:R-:W-:Y:S02]  /*32f0*/  SEL R189, RZ, 0x4, P3 ;  /* 0x00000004ffbd7807 */ /* 0x000fe40001800000 */
[----:B------:R-:W-:Y:S02]  /*3300*/  SEL R186, RZ, 0x4, P2 ;  /* 0x00000004ffba7807 */ /* 0x000fe40001000000 */
[----:B------:R-:W-:Y:S02]  /*3310*/  ISETP.GT.AND P0, PT, R6, 0x7f, PT ;  /* 0x0000007f0600780c */ /* 0x000fe40003f04270 */
[----:B------:R-:W-:Y:S02]  /*3320*/  ISETP.NE.U32.AND P2, PT, R91, RZ, PT ;  /* 0x000000ff5b00720c */ /* 0x000fe40003f45070 */
[----:B------:R-:W-:-:S02]  /*3330*/  SEL R215, R215, RZ, P0 ;  /* 0x000000ffd7d77207 */ /* 0x000fc40000000000 */
[----:B------:R-:W-:Y:S02]  /*3340*/  SEL R214, R214, RZ, P0 ;  /* 0x000000ffd6d67207 */ /* 0x000fe40000000000 */
[----:B------:R-:W-:Y:S02]  /*3350*/  SEL R213, R213, RZ, P0 ;  /* 0x000000ffd5d57207 */ /* 0x000fe40000000000 */
[----:B------:R-:W-:Y:S02]  /*3360*/  SEL R212, R212, RZ, P0 ;  /* 0x000000ffd4d47207 */ /* 0x000fe40000000000 */
[----:B------:R-:W-:Y:S02]  /*3370*/  SEL R210, R210, RZ, P0 ;  /* 0x000000ffd2d27207 */ /* 0x000fe40000000000 */
[----:B------:R-:W-:Y:S02]  /*3380*/  SEL R206, R206, RZ, P0 ;  /* 0x000000ffcece7207 */ /* 0x000fe40000000000 */
        /* <DEDUP_REMOVED lines=27> */
[C---:B------:R-:W-:Y:S02]  /*3540*/  LEA R104, P0, R90.reuse, R132, 0x2 ;  /* 0x000000845a687211 */ /* 0x040fe400078010ff */
[----:B------:R-:W-:Y:S02]  /*3550*/  ISETP.NE.U32.AND P3, PT, R93, RZ, PT ;  /* 0x000000ff5d00720c */ /* 0x000fe40003f65070 */
[----:B------:R-:W-:Y:S01]  /*3560*/  LEA.HI.X.SX32 R105, R90, R133, 0x2, P0 ;  /* 0x000000855a697211 */ /* 0x000fe200000f16ff */
[----:B------:R-:W-:Y:S01]  /*3570*/  IMAD R90, R211, 0x2, R90 ;  /* 0x00000002d35a7824 */ /* 0x000fe200078e025a */
[----:B------:R-:W-:-:S02]  /*3580*/  ISETP.NE.U32.AND P4, PT, R94, RZ, PT ;  /* 0x000000ff5e00720c */ /* 0x000fc40003f85070 */
[----:B------:R-:W-:Y:S02]  /*3590*/  ISETP.NE.U32.AND P5, PT, R95, RZ, PT ;  /* 0x000000ff5f00720c */ /* 0x000fe40003fa5070 */
[----:B------:R-:W-:Y:S02]  /*35a0*/  LEA R136, P0, R90, R132, 0x2 ;  /* 0x000000845a887211 */ /* 0x000fe400078010ff */
[----:B------:R-:W-:Y:S02]  /*35b0*/  ISETP.NE.U32.AND P1, PT, R96, RZ, PT ;  /* 0x000000ff6000720c */ /* 0x000fe40003f25070 */
[----:B------:R-:W-:Y:S01]  /*35c0*/  LEA.HI.X.SX32 R137, R90, R133, 0x2, P0 ;  /* 0x000000855a897211 */ /* 0x000fe200000f16ff */
[----:B------:R-:W-:-:S05]  /*35d0*/  IMAD R90, R211, 0x2, R90 ;  /* 0x00000002d35a7824 */ /* 0x000fca00078e025a */
[----:B------:R-:W-:-:S04]  /*35e0*/  LEA R106, P0, R90, R132, 0x2 ;  /* 0x000000845a6a7211 */ /* 0x000fc800078010ff */
[-C--:B------:R-:W-:Y:S01]  /*35f0*/  LEA.HI.X.SX32 R107, R90, R133.reuse, 0x2, P0 ;  /* 0x000000855a6b7211 */ /* 0x080fe200000f16ff */
[----:B------:R-:W-:Y:S01]  /*3600*/  IMAD R90, R211, 0x2, R90 ;  /* 0x00000002d35a7824 */ /* 0x000fe200078e025a */
[----:B------:R-:W-:Y:S02]  /*3610*/  @P1 LOP3.LUT R50, R50, 0x8000000, RZ, 0xfc, !PT ;  /* 0x0800000032321812 */ /* 0x000fe400078efcff */
[----:B------:R-:W-:Y:S02]  /*3620*/  ISETP.NE.U32.AND P1, PT, R237, RZ, PT ;  /* 0x000000ffed00720c */ /* 0x000fe40003f25070 */
[----:B------:R-:W-:Y:S02]  /*3630*/  LEA R138, P0, R90, R132, 0x2 ;  /* 0x000000845a8a7211 */ /* 0x000fe400078010ff */
[----:B------:R-:W-:Y:S02]  /*3640*/  LOP3.LUT R50, R50, 0xefffffff, RZ, 0xc0, !PT ;  /* 0xefffffff32327812 */ /* 0x000fe400078ec0ff */
[----:B------:R-:W-:Y:S01]  /*3650*/  LEA.HI.X.SX32 R139, R90, R133, 0x2, P0 ;  /* 0x000000855a8b7211 */ /* 0x000fe200000f16ff */
[----:B------:R-:W-:Y:S01]  /*3660*/  IMAD R90, R211, 0x2, R90 ;  /* 0x00000002d35a7824 */ /* 0x000fe200078e025a */
[----:B------:R-:W-:-:S02]  /*3670*/  @P5 LOP3.LUT R50, R50, 0x10000000, RZ, 0xfc, !PT ;  /* 0x1000000032325812 */ /* 0x000fc400078efcff */
[----:B------:R-:W-:Y:S02]  /*3680*/  ISETP.NE.U32.AND P5, PT, R236, RZ, PT ;  /* 0x000000ffec00720c */ /* 0x000fe40003fa5070 */
[----:B------:R-:W-:Y:S02]  /*3690*/  LEA R108, P0, R90, R132, 0x2 ;  /* 0x000000845a6c7211 */ /* 0x000fe400078010ff */
[----:B------:R-:W-:Y:S02]  /*36a0*/  LOP3.LUT R50, R50, 0xdfffffff, RZ, 0xc0, !PT ;  /* 0xdfffffff32327812 */ /* 0x000fe400078ec0ff */
[----:B------:R-:W-:Y:S01]  /*36b0*/  LEA.HI.X.SX32 R109, R90, R133, 0x2, P0 ;  /* 0x000000855a6d7211 */ /* 0x000fe200000f16ff */
[----:B------:R-:W-:Y:S01]  /*36c0*/  IMAD R90, R211, 0x2, R90 ;  /* 0x00000002d35a7824 */ /* 0x000fe200078e025a */
[----:B------:R-:W-:Y:S02]  /*36d0*/  @P4 LOP3.LUT R50, R50, 0x20000000, RZ, 0xfc, !PT ;  /* 0x2000000032324812 */ /* 0x000fe400078efcff */
[----:B------:R-:W-:-:S02]  /*36e0*/  ISETP.NE.U32.AND P4, PT, R235, RZ, PT ;  /* 0x000000ffeb00720c */ /* 0x000fc40003f85070 */
[-C--:B------:R-:W-:Y:S02]  /*36f0*/  LEA R140, P0, R90, R132.reuse, 0x2 ;  /* 0x000000845a8c7211 */ /* 0x080fe400078010ff */
[----:B------:R-:W-:Y:S02]  /*3700*/  LOP3.LUT R236, R0, 0x4, RZ, 0xfc, !PT ;  /* 0x0000000400ec7812 */ /* 0x000fe400078efcff */
[----:B------:R-:W-:Y:S01]  /*3710*/  LEA.HI.X.SX32 R141, R90, R133, 0x2, P0 ;  /* 0x000000855a8d7211 */ /* 0x000fe200000f16ff */
[----:B------:R-:W-:Y:S01]  /*3720*/  IMAD R90, R211, 0x2, R90 ;  /* 0x00000002d35a7824 */ /* 0x000fe200078e025a */
[C---:B------:R-:W-:Y:S02]  /*3730*/  LOP3.LUT R235, R0.reuse, 0x8, RZ, 0xfc, !PT ;  /* 0x0000000800eb7812 */ /* 0x040fe400078efcff */
[----:B------:R-:W-:Y:S02]  /*3740*/  LOP3.LUT R237, R0, 0x2, RZ, 0xfc, !PT ;  /* 0x0000000200ed7812 */ /* 0x000fe400078efcff */
[----:B------:R-:W-:-:S04]  /*3750*/  LEA R110, P0, R90, R132, 0x2 ;  /* 0x000000845a6e7211 */ /* 0x000fc800078010ff */
[----:B------:R-:W-:Y:S01]  /*3760*/  LEA.HI.X.SX32 R111, R90, R133, 0x2, P0 ;  /* 0x000000855a6f7211 */ /* 0x000fe200000f16ff */
[----:B------:R-:W-:-:S05]  /*3770*/  IMAD R90, R211, 0x2, R90 ;  /* 0x00000002d35a7824 */ /* 0x000fca00078e025a */
        /* <DEDUP_REMOVED lines=17> */
[----:B------:R-:W-:Y:S01]  /*3890*/  IMAD R90, R211, 0x2, R90 ;  /* 0x00000002d35a7824 */ /* 0x000fe200078e025a */
[----:B------:R-:W-:-:S04]  /*38a0*/  ISETP.NE.U32.AND P0, PT, R92, RZ, PT ;  /* 0x000000ff5c00720c */ /* 0x000fc80003f05070 */
        /* <DEDUP_REMOVED lines=11> */
[C---:B------:R-:W-:Y:S02]  /*3960*/  IMAD R90, R211.reuse, 0x2, R90 ;  /* 0x00000002d35a7824 */ /* 0x040fe400078e025a */
[----:B------:R-:W-:-:S03]  /*3970*/  IMAD.SHL.U32 R211, R211, 0x40, RZ ;  /* 0x00000040d3d37824 */ /* 0x000fc600078e00ff */
[----:B------:R-:W-:-:S04]  /*3980*/  LEA R152, P6, R90, R132, 0x2 ;  /* 0x000000845a987211 */ /* 0x000fc800078c10ff */
[----:B------:R-:W-:Y:S02]  /*3990*/  LEA.HI.X.SX32 R153, R90, R133, 0x2, P6 ;  /* 0x000000855a997211 */ /* 0x000fe400030f16ff */
        /* <DEDUP_REMOVED lines=24> */
[----:B------:R-:W-:Y:S02]  /*3b20*/  ISETP.NE.U32.AND P6, PT, R4, RZ, PT ;  /* 0x000000ff0400720c */ /* 0x000fe40003fc5070 */
[----:B------:R-:W-:-:S11]  /*3b30*/  LOP3.LUT R4, R2, 0x40, RZ, 0x3c, !PT ;  /* 0x0000004002047812 */ /* 0x000fd600078e3cff */
[----:B------:R1:W-:Y:S01]  /*3b40*/  LDGSTS.E [R2], [R90.64], P6 ;  /* 0x000000005a027fae */ /* 0x0003e2000b121848 */
[----:B------:R-:W-:Y:S02]  /*3b50*/  ISETP.NE.U32.AND P6, PT, R238, RZ, PT ;  /* 0x000000ffee00720c */ /* 0x000fe40003fc5070 */
[C---:B------:R-:W-:Y:S01]  /*3b60*/  LOP3.LUT R238, R0.reuse, 0x1c, RZ, 0xfc, !PT ;  /* 0x0000001c00ee7812 */ /* 0x040fe200078efcff */
[----:B------:R2:W-:Y:S01]  /*3b70*/  LDGSTS.E [R2+0x400], [R92.64], P4 ;  /* 0x004000005c027fae */ /* 0x0005e2000a121848 */
[----:B------:R-:W-:Y:S02]  /*3b80*/  ISETP.NE.U32.AND P4, PT, R239, RZ, PT ;  /* 0x000000ffef00720c */ /* 0x000fe40003f85070 */
[----:B------:R-:W-:Y:S01]  /*3b90*/  LOP3.LUT R239, R0, 0x1e, RZ, 0xfc, !PT ;  /* 0x0000001e00ef7812 */ /* 0x000fe200078efcff */
[----:B------:R3:W-:Y:S01]  /*3ba0*/  LDGSTS.E [R2+0x800], [R94.64], P5 ;  /* 0x008000005e027fae */ /* 0x0007e2000a921848 */
[----:B------:R-:W-:Y:S02]  /*3bb0*/  ISETP.NE.U32.AND P5, PT, R240, RZ, PT ;  /* 0x000000fff000720c */ /* 0x000fe40003fa5070 */
[C---:B------:R-:W-:Y:S01]  /*3bc0*/  LOP3.LUT R240, R0.reuse, 0x20, RZ, 0xfc, !PT ;  /* 0x0000002000f07812 */ /* 0x040fe200078efcff */
[----:B------:R4:W-:Y:S01]  /*3bd0*/  LDGSTS.E [R2+0xc00], [R96.64], P1 ;  /* 0x00c0000060027fae */ /* 0x0009e20008921848 */
[----:B------:R-:W-:Y:S01]  /*3be0*/  ISETP.NE.U32.AND P1, PT, R241, RZ, PT ;  /* 0x000000fff100720c */ /* 0x000fe20003f25070 */
[C---:B-1----:R-:W-:Y:S01]  /*3bf0*/  IMAD.WIDE R90, R211.reuse, 0x4, R90 ;  /* 0x00000004d35a7825 */ /* 0x042fe200078e025a */
[----:B------:R-:W-:Y:S01]  /*3c00*/  LOP3.LUT R241, R0, 0x22, RZ, 0xfc, !PT ;  /* 0x0000002200f17812 */ /* 0x000fe200078efcff */
[----:B------:R1:W-:Y:S01]  /*3c10*/  LDGSTS.E [R2+0x1000], [R98.64], P6 ;  /* 0x0100000062027fae */ /* 0x0003e2000b121848 */
[----:B------:R-:W-:Y:S01]  /*3c20*/  ISETP.NE.U32.AND P6, PT, R242, RZ, PT ;  /* 0x000000fff200720c */ /* 0x000fe20003fc5070 */
[----:B--2---:R-:W-:Y:S01]  /*3c30*/  IMAD.WIDE R92, R211, 0x4, R92 ;  /* 0x00000004d35c7825 */ /* 0x004fe200078e025c */
[C---:B------:R-:W-:Y:S01]  /*3c40*/  LOP3.LUT R242, R0.reuse, 0x24, RZ, 0xfc, !PT ;  /* 0x0000002400f27812 */ /* 0x040fe200078efcff */
[----:B------:R2:W-:Y:S01]  /*3c50*/  LDGSTS.E [R2+0x1400], [R100.64], P4 ;  /* 0x0140000064027fae */ /* 0x0005e2000a121848 */
[----:B------:R-:W-:Y:S01]  /*3c60*/  ISETP.NE.U32.AND P4, PT, R243, RZ, PT ;  /* 0x000000fff300720c */ /* 0x000fe20003f85070 */
[C---:B---3--:R-:W-:Y:S01]  /*3c70*/  IMAD.WIDE R94, R211.reuse, 0x4, R94 ;  /* 0x00000004d35e7825 */ /* 0x048fe200078e025e */
[----:B------:R-:W-:Y:S01]  /*3c80*/  LOP3.LUT R243, R0, 0x26, RZ, 0xfc, !PT ;  /* 0x0000002600f37812 */ /* 0x000fe200078efcff */
[----:B------:R3:W-:Y:S01]  /*3c90*/  LDGSTS.E [R2+0x1800], [R102.64], P5 ;  /* 0x0180000066027fae */ /* 0x0007e2000a921848 */
[----:B------:R-:W-:Y:S01]  /*3ca0*/  ISETP.NE.U32.AND P5, PT, R244, RZ, PT ;  /* 0x000000fff400720c */ /* 0x000fe20003fa5070 */
[----:B----4-:R-:W-:Y:S01]  /*3cb0*/  IMAD.WIDE R96, R211, 0x4, R96 ;  /* 0x00000004d3607825 */ /* 0x010fe200078e0260 */
[C---:B------:R-:W-:Y:S01]  /*3cc0*/  LOP3.LUT R244, R0.reuse, 0x28, RZ, 0xfc, !PT ;  /* 0x0000002800f47812 */ /* 0x040fe200078efcff */
[----:B------:R4:W-:Y:S01]  /*3cd0*/  LDGSTS.E [R2+0x1c00], [R104.64], P1 ;  /* 0x01c0000068027fae */ /* 0x0009e20008921848 */
[----:B------:R-:W-:Y:S01]  /*3ce0*/  ISETP.NE.U32.AND P1, PT, R245, RZ, PT ;  /* 0x000000fff500720c */ /* 0x000fe20003f25070 */
[----:B-1----:R-:W-:Y:S01]  /*3cf0*/  IMAD.WIDE R98, R211, 0x4, R98 ;  /* 0x00000004d3627825 */ /* 0x002fe200078e0262 */
[C---:B------:R-:W-:Y:S01]  /*3d00*/  LOP3.LUT R245, R0.reuse, 0x2a, RZ, 0xfc, !PT ;  /* 0x0000002a00f57812 */ /* 0x040fe200078efcff */
[----:B------:R1:W-:Y:S01]  /*3d10*/  LDGSTS.E [R2+0x2000], [R106.64], P6 ;  /* 0x020000006a027fae */ /* 0x0003e2000b121848 */
[----:B------:R-:W-:Y:S01]  /*3d20*/  ISETP.NE.U32.AND P6, PT, R247, RZ, PT ;  /* 0x000000fff700720c */ /* 0x000fe20003fc5070 */
[C---:B--2---:R-:W-:Y:S01]  /*3d30*/  IMAD.WIDE R100, R211.reuse, 0x4, R100 ;  /* 0x00000004d3647825 */ /* 0x044fe200078e0264 */
[----:B------:R-:W-:Y:S01]  /*3d40*/  LOP3.LUT R247, R0, 0x2e, RZ, 0xfc, !PT ;  /* 0x0000002e00f77812 */ /* 0x000fe200078efcff */
        /* <DEDUP_REMOVED lines=11> */
[----:B------:R-:W-:-:S03]  /*3e00*/  LOP3.LUT R249, R0, 0x32, RZ, 0xfc, !PT ;  /* 0x0000003200f97812 */ /* 0x000fc600078efcff */
[----:B------:R1:W-:Y:S01]  /*3e10*/  LDGSTS.E [R2+0x3000], [R114.64], P4 ;  /* 0x0300000072027fae */ /* 0x0003e2000a121848 */
[----:B------:R-:W-:Y:S01]  /*3e20*/  LOP3.LUT P4, RZ, R50, 0x20000000, RZ, 0xc0, !PT ;  /* 0x2000000032ff7812 */ /* 0x000fe2000788c0ff */
[----:B--2---:R-:W-:Y:S02]  /*3e30*/  IMAD.WIDE R108, R211, 0x4, R108 ;  /* 0x00000004d36c7825 */ /* 0x004fe400078e026c */
[----:B------:R2:W-:Y:S01]  /*3e40*/  LDGSTS.E [R2+0x3400], [R116.64], P6 ;  /* 0x0340000074027fae */ /* 0x0005e2000b121848 */
[----:B------:R-:W-:Y:S01]  /*3e50*/  ISETP.NE.U32.AND P6, PT, R207, RZ, PT ;  /* 0x000000ffcf00720c */ /* 0x000fe20003fc5070 */
[----:B---3--:R-:W-:Y:S02]  /*3e60*/  IMAD.WIDE R110, R211, 0x4, R110 ;  /* 0x00000004d36e7825 */ /* 0x008fe400078e026e */
[----:B------:R3:W-:Y:S01]  /*3e70*/  LDGSTS.E [R2+0x3800], [R118.64], P5 ;  /* 0x0380000076027fae */ /* 0x0007e2000a921848 */
[----:B------:R-:W-:Y:S01]  /*3e80*/  ISETP.NE.U32.AND P5, PT, R251, RZ, PT ;  /* 0x000000fffb00720c */ /* 0x000fe20003fa5070 */
[C---:B----4-:R-:W-:Y:S01]  /*3e90*/  IMAD.WIDE R112, R211.reuse, 0x4, R112 ;  /* 0x00000004d3707825 */ /* 0x050fe200078e0270 */
[----:B------:R-:W-:Y:S01]  /*3ea0*/  LOP3.LUT R251, R0, 0x36, RZ, 0xfc, !PT ;  /* 0x0000003600fb7812 */ /* 0x000fe200078efcff */
[----:B------:R4:W-:Y:S01]  /*3eb0*/  LDGSTS.E [R2+0x3c00], [R120.64], P1 ;  /* 0x03c0000078027fae */ /* 0x0009e20008921848 */
[----:B------:R-:W-:Y:S01]  /*3ec0*/  ISETP.NE.U32.AND P1, PT, R250, RZ, PT ;  /* 0x000000fffa00720c */ /* 0x000fe20003f25070 */
[----:B-1----:R-:W-:Y:S01]  /*3ed0*/  IMAD.WIDE R114, R211, 0x4, R114 ;  /* 0x00000004d3727825 */ /* 0x002fe200078e0272 */
[----:B------:R-:W-:-:S03]  /*3ee0*/  LOP3.LUT R250, R0, 0x34, RZ, 0xfc, !PT ;  /* 0x0000003400fa7812 */ /* 0x000fc600078efcff */
[----:B--2---:R-:W-:-:S04]  /*3ef0*/  IMAD.WIDE R116, R211, 0x4, R116 ;  /* 0x00000004d3747825 */ /* 0x004fc800078e0274 */
[----:B---3--:R-:W-:-:S04]  /*3f00*/  IMAD.WIDE R118, R211, 0x4, R118 ;  /* 0x00000004d3767825 */ /* 0x008fc800078e0276 */
[----:B------:R1:W-:Y:S01]  /*3f10*/  LDGSTS.E [R4+0x200], [R122.64], P1 ;  /* 0x002000007a047fae */ /* 0x0003e20008921848 */
[----:B------:R-:W-:Y:S01]  /*3f20*/  ISETP.NE.U32.AND P1, PT, R187, RZ, PT ;  /* 0x000000ffbb00720c */ /* 0x000fe20003f25070 */
[----:B----4-:R-:W-:Y:S02]  /*3f30*/  IMAD.WIDE R120, R211, 0x4, R120 ;  /* 0x00000004d3787825 */ /* 0x010fe400078e0278 */
[----:B------:R2:W-:Y:S01]  /*3f40*/  LDGSTS.E [R4+0x600], [R124.64], P5 ;  /* 0x006000007c047fae */ /* 0x0005e2000a921848 */
[----:B------:R-:W-:Y:S02]  /*3f50*/  ISETP.NE.U32.AND P5, PT, R208, RZ, PT ;  /* 0x000000ffd000720c */ /* 0x000fe40003fa5070 */
[----:B------:R-:W-:Y:S01]  /*3f60*/  LOP3.LUT R208, R3, 0x40, RZ, 0x3c, !PT ;  /* 0x0000004003d07812 */ /* 0x000fe200078e3cff */
[----:B-1----:R-:W-:-:S06]  /*3f70*/  IMAD.WIDE R122, R211, 0x4, R122 ;  /* 0x00000004d37a7825 */ /* 0x002fcc00078e027a */
[----:B------:R1:W-:Y:S01]  /*3f80*/  LDGSTS.E [R4+0xa00], [R126.64], P1 ;  /* 0x00a000007e047fae */ /* 0x0003e20008921848 */
[----:B------:R-:W-:Y:S01]  /*3f90*/  ISETP.NE.U32.AND P1, PT, R209, RZ, PT ;  /* 0x000000ffd100720c */ /* 0x000fe20003f25070 */
[----:B--2---:R-:W-:Y:S01]  /*3fa0*/  IMAD.WIDE R124, R211, 0x4, R124 ;  /* 0x00000004d37c7825 */ /* 0x004fe200078e027c */
[----:B------:R-:W-:Y:S01]  /*3fb0*/  LOP3.LUT R209, R3, 0x20, RZ, 0x3c, !PT ;  /* 0x0000002003d17812 */ /* 0x000fe200078e3cff */
[----:B------:R2:W-:Y:S01]  /*3fc0*/  LDGSTS.E [R4+0xe00], [R128.64], P6 ;  /* 0x00e0000080047fae */ /* 0x0005e2000b121848 */
[----:B------:R-:W-:-:S03]  /*3fd0*/  ISETP.NE.U32.AND P6, PT, R216, RZ, PT ;  /* 0x000000ffd800720c */ /* 0x000fc60003fc5070 */
[----:B------:R3:W-:Y:S01]  /*3fe0*/  LDGSTS.E [R4+0x1200], [R130.64], P5 ;  /* 0x0120000082047fae */ /* 0x0007e2000a921848 */
[----:B------:R-:W-:Y:S01]  /*3ff0*/  ISETP.NE.U32.AND P5, PT, R217, RZ, PT ;  /* 0x000000ffd900720c */ /* 0x000fe20003fa5070 */
[----:B-1----:R-:W-:-:S04]  /*4000*/  IMAD.WIDE R126, R211, 0x4, R126 ;  /* 0x00000004d37e7825 */ /* 0x002fc800078e027e */
        /* <DEDUP_REMOVED lines=9> */
[----:B------:R-:W-:Y:S01]  /*40a0*/  LOP3.LUT P5, RZ, R50, 0x10000000, RZ, 0xc0, !PT ;  /* 0x1000000032ff7812 */ /* 0x000fe200078ac0ff */
[----:B-1----:R-:W-:-:S04]  /*40b0*/  IMAD.WIDE R132, R211, 0x4, R132 ;  /* 0x00000004d3847825 */ /* 0x002fc800078e0284 */
[----:B------:R1:W-:Y:S01]  /*40c0*/  LDGSTS.E [R4+0x2200], [R138.64], P1 ;  /* 0x022000008a047fae */ /* 0x0003e20008921848 */
[----:B------:R-:W-:Y:S01]  /*40d0*/  LOP3.LUT P1, RZ, R50, 0x8000000, RZ, 0xc0, !PT ;  /* 0x0800000032ff7812 */ /* 0x000fe2000782c0ff */
[----:B--2---:R-:W-:-:S04]  /*40e0*/  IMAD.WIDE R134, R211, 0x4, R134 ;  /* 0x00000004d3867825 */ /* 0x004fc800078e0286 */
[----:B---3--:R-:W-:-:S04]  /*40f0*/  IMAD.WIDE R136, R211, 0x4, R136 ;  /* 0x00000004d3887825 */ /* 0x008fc800078e0288 */
[----:B-1----:R-:W-:-:S04]  /*4100*/  IMAD.WIDE R138, R211, 0x4, R138 ;  /* 0x00000004d38a7825 */ /* 0x002fc800078e028a */
[----:B------:R1:W-:Y:S01]  /*4110*/  LDGSTS.E [R4+0x2600], [R140.64], P1 ;  /* 0x026000008c047fae */ /* 0x0003e20008921848 */
[C---:B------:R-:W-:Y:S02]  /*4120*/  LOP3.LUT P1, RZ, R50.reuse, 0x4000000, RZ, 0xc0, !PT ;  /* 0x0400000032ff7812 */ /* 0x040fe4000782c0ff */
[----:B------:R-:W-:Y:S01]  /*4130*/  LOP3.LUT R50, R50, 0xfdffffff, RZ, 0xc0, !PT ;  /* 0xfdffffff32327812 */ /* 0x000fe200078ec0ff */
[----:B------:R2:W-:Y:S01]  /*4140*/  LDGSTS.E [R4+0x2a00], [R142.64], P6 ;  /* 0x02a000008e047fae */ /* 0x0005e2000b121848 */
[----:B------:R-:W-:-:S03]  /*4150*/  ISETP.NE.U32.AND P6, PT, R186, RZ, PT ;  /* 0x000000ffba00720c */ /* 0x000fc60003fc5070 */
[----:B------:R3:W-:Y:S01]  /*4160*/  LDGSTS.E [R4+0x2e00], [R144.64], P5 ;  /* 0x02e0000090047fae */ /* 0x0007e2000a921848 */
[----:B------:R-:W-:Y:S02]  /*4170*/  ISETP.NE.U32.AND P5, PT, R234, RZ, PT ;  /* 0x000000ffea00720c */ /* 0x000fe40003fa5070 */
[----:B------:R-:W-:Y:S01]  /*4180*/  LOP3.LUT R234, R0, 0x3c, RZ, 0xfc, !PT ;  /* 0x0000003c00ea7812 */ /* 0x000fe200078efcff */
[----:B------:R4:W-:Y:S01]  /*4190*/  LDGSTS.E [R4+0x3200], [R146.64], P4 ;  /* 0x0320000092047fae */ /* 0x0009e2000a121848 */
[----:B------:R-:W-:Y:S01]  /*41a0*/  ISETP.NE.U32.AND P4, PT, R215, RZ, PT ;  /* 0x000000ffd700720c */ /* 0x000fe20003f85070 */
[C---:B-1----:R-:W-:Y:S02]  /*41b0*/  IMAD.WIDE R140, R211.reuse, 0x4, R140 ;  /* 0x00000004d38c7825 */ /* 0x042fe400078e028c */
[----:B------:R1:W-:Y:S02]  /*41c0*/  LDGSTS.E [R4+0x3600], [R148.64], P3 ;  /* 0x0360000094047fae */ /* 0x0003e40009921848 */
[----:B--2---:R-:W-:-:S02]  /*41d0*/  IMAD.WIDE R142, R211, 0x4, R142 ;  /* 0x00000004d38e7825 */ /* 0x004fc400078e028e */
[----:B------:R2:W-:Y:S01]  /*41e0*/  LDGSTS.E [R4+0x3a00], [R150.64], P2 ;  /* 0x03a0000096047fae */ /* 0x0005e20009121848 */
[----:B------:R-:W-:Y:S01]  /*41f0*/  ISETP.GE.AND P2, PT, R236, UR4, PT ;  /* 0x00000004ec007c0c */ /* 0x000fe2000bf46270 */
[C---:B---3--:R-:W-:Y:S01]  /*4200*/  IMAD.WIDE R144, R211.reuse, 0x4, R144 ;  /* 0x00000004d3907825 */ /* 0x048fe200078e0290 */
[C---:B------:R-:W-:Y:S01]  /*4210*/  LOP3.LUT R236, R0.reuse, 0x10, RZ, 0xfc, !PT ;  /* 0x0000001000ec7812 */ /* 0x040fe200078efcff */
[----:B------:R3:W-:Y:S01]  /*4220*/  LDGSTS.E [R4+0x3e00], [R152.64], P0 ;  /* 0x03e0000098047fae */ /* 0x0007e20008121848 */
[----:B------:R-:W-:Y:S01]  /*4230*/  ISETP.GE.AND P0, PT, R0, UR4, PT ;  /* 0x0000000400007c0c */ /* 0x000fe2000bf06270 */
[C---:B----4-:R-:W-:Y:S01]  /*4240*/  IMAD.WIDE R146, R211.reuse, 0x4, R146 ;  /* 0x00000004d3927825 */ /* 0x050fe200078e0292 */
[----:B------:R-:W-:Y:S01]  /*4250*/  SEL R207, RZ, 0x4, P2 ;  /* 0x00000004ffcf7807 */ /* 0x000fe20001000000 */
[----:B------:R-:W0:Y:S01]  /*4260*/  LDGDEPBAR ;  /* 0x00000000000079af */ /* 0x000e220000000000 */
[----:B------:R-:W-:Y:S01]  /*4270*/  SEL R187, RZ, 0x4, P0 ;  /* 0x00000004ffbb7807 */ /* 0x000fe20000000000 */
[----:B-1----:R-:W-:Y:S01]  /*4280*/  IMAD.WIDE R148, R211, 0x4, R148 ;  /* 0x00000004d3947825 */ /* 0x002fe200078e0294 */
[----:B------:R-:W-:Y:S01]  /*4290*/  ISETP.GT.AND P0, PT, R6, 0xbf, PT ;  /* 0x000000bf0600780c */ /* 0x000fe20003f04270 */
[----:B------:R1:W-:Y:S01]  /*42a0*/  LDGSTS.E [R3+0x10000], [R154.64], P1 ;  /* 0x100000009a037fae */ /* 0x0003e20008921848 */
[----:B------:R-:W-:Y:S01]  /*42b0*/  ISETP.GE.AND P2, PT, R235, UR4, PT ;  /* 0x00000004eb007c0c */ /* 0x000fe2000bf46270 */
[----:B--2---:R-:W-:Y:S01]  /*42c0*/  IMAD.WIDE R150, R211, 0x4, R150 ;  /* 0x00000004d3967825 */ /* 0x004fe200078e0296 */
[----:B------:R-:W-:Y:S01]  /*42d0*/  SEL R186, R207, RZ, P0 ;  /* 0x000000ffcfba7207 */ /* 0x000fe20000000000 */
[----:B------:R2:W-:Y:S01]  /*42e0*/  LDGSTS.E [R3+0x10800], [R162.64], P1 ;  /* 0x10800000a2037fae */ /* 0x0005e20008921848 */
[----:B------:R-:W-:Y:S01]  /*42f0*/  LOP3.LUT R207, R3, 0x60, RZ, 0x3c, !PT ;  /* 0x0000006003cf7812 */ /* 0x000fe200078e3cff */
[----:B---3--:R-:W-:Y:S01]  /*4300*/  IMAD.WIDE R152, R211, 0x4, R152 ;  /* 0x00000004d3987825 */ /* 0x008fe200078e0298 */
[----:B------:R-:W-:Y:S01]  /*4310*/  LOP3.LUT R235, R0, 0xc, RZ, 0xfc, !PT ;  /* 0x0000000c00eb7812 */ /* 0x000fe200078efcff */
[----:B------:R3:W-:Y:S01]  /*4320*/  LDGSTS.E [R3+0x11000], [R170.64], P1 ;  /* 0x11000000aa037fae */ /* 0x0007e20008921848 */
[----:B------:R-:W-:-:S02]  /*4330*/  SEL R217, RZ, 0x4, P2 ;  /* 0x00000004ffd97807 */ /* 0x000fc40001000000 */
[----:B------:R-:W-:Y:S01]  /*4340*/  SEL R187, R187, RZ, P0 ;  /* 0x000000ffbbbb7207 */ /* 0x000fe20000000000 */
[----:B------:R4:W-:Y:S01]  /*4350*/  LDGSTS.E [R3+0x11800], [R178.64], P1 ;  /* 0x11800000b2037fae */ /* 0x0009e20008921848 */
[----:B------:R-:W-:Y:S02]  /*4360*/  SEL R217, R217, RZ, P0 ;  /* 0x000000ffd9d97207 */ /* 0x000fe40000000000 */
[----:B------:R-:W-:Y:S01]  /*4370*/  @P0 LOP3.LUT R50, R50, 0x2000000, RZ, 0xfc, !PT ;  /* 0x0200000032320812 */ /* 0x000fe200078efcff */
[----:B------:R5:W-:Y:S04]  /*4380*/  LDGSTS.E [R3+0x12000], [R58.64], P1 ;  /* 0x120000003a037fae */ /* 0x000be80008921848 */
        /* <DEDUP_REMOVED lines=26> */
[----:B------:R1:W-:Y:S01]  /*4530*/  LDGSTS.E [R207+0x13e00], [R88.64], P1 ;  /* 0x13e0000058cf7fae */ /* 0x0003e20008921848 */
[----:B------:R-:W-:-:S03]  /*4540*/  ISETP.GE.AND P1, PT, R235, UR4, PT ;  /* 0x00000004eb007c0c */ /* 0x000fc6000bf26270 */
[----:B------:R-:W0:Y:S01]  /*4550*/  LDGDEPBAR ;  /* 0x00000000000079af */ /* 0x000e220000000000 */
[----:B------:R-:W-:-:S03]  /*4560*/  SEL R216, RZ, 0x4, P1 ;  /* 0x00000004ffd87807 */ /* 0x000fc60000800000 */
[----:B------:R-:W-:Y:S01]  /*4570*/  BAR.SYNC.DEFER_BLOCKING 0x0 ;  /* 0x0000000000007b1d */ /* 0x000fe20000010000 */
[----:B------:R-:W-:Y:S02]  /*4580*/  ISETP.GE.AND P1, PT, R236, UR4, PT ;  /* 0x00000004ec007c0c */ /* 0x000fe4000bf26270 */
[----:B------:R-:W-:Y:S02]  /*4590*/  LOP3.LUT R236, R0, 0x14, RZ, 0xfc, !PT ;  /* 0x0000001400ec7812 */ /* 0x000fe400078efcff */
[----:B------:R-:W-:Y:S02]  /*45a0*/  SEL R215, RZ, 0x4, P1 ;  /* 0x00000004ffd77807 */ /* 0x000fe40000800000 */
[----:B------:R-:W-:Y:S02]  /*45b0*/  ISETP.GE.AND P1, PT, R236, UR4, PT ;  /* 0x00000004ec007c0c */ /* 0x000fe4000bf26270 */
[----:B------:R-:W-:Y:S02]  /*45c0*/  LOP3.LUT R236, R0, 0x18, RZ, 0xfc, !PT ;  /* 0x0000001800ec7812 */ /* 0x000fe400078efcff */
[----:B------:R-:W-:-:S02]  /*45d0*/  SEL R216, R216, RZ, P0 ;  /* 0x000000ffd8d87207 */ /* 0x000fc40000000000 */
[----:B------:R-:W-:Y:S01]  /*45e0*/  SEL R215, R215, RZ, P0 ;  /* 0x000000ffd7d77207 */ /* 0x000fe20000000000 */
[----:B------:R-:W-:Y:S01]  /*45f0*/  @!PT LDS RZ, [RZ] ;  /* 0x00000000fffff984 */ /* 0x000fe20000000800 */
[----:B------:R-:W-:Y:S01]  /*4600*/  @!PT LDS RZ, [RZ] ;  /* 0x00000000fffff984 */ /* 0x000fe20000000800 */
[----:B------:R-:W-:Y:S01]  /*4610*/  @!PT LDS RZ, [RZ] ;  /* 0x00000000fffff984 */ /* 0x000fe20000000800 */
[----:B------:R1:W-:Y:S01]  /*4620*/  LDGSTS.E [R2+0x4000], [R90.64], P4 ;  /* 0x040000005a027fae */ /* 0x0003e2000a121848 */
[----:B------:R-:W-:Y:S02]  /*4630*/  ISETP.NE.U32.AND P4, PT, R214, RZ, PT ;  /* 0x000000ffd600720c */ /* 0x000fe40003f85070 */
[----:B------:R-:W-:Y:S02]  /*4640*/  SEL R214, RZ, 0x4, P1 ;  /* 0x00000004ffd67807 */ /* 0x000fe40000800000 */
[----:B------:R-:W-:Y:S02]  /*4650*/  ISETP.GE.AND P1, PT, R236, UR4, PT ;  /* 0x00000004ec007c0c */ /* 0x000fe4000bf26270 */
[----:B------:R-:W-:Y:S01]  /*4660*/  SEL R214, R214, RZ, P0 ;  /* 0x000000ffd6d67207 */ /* 0x000fe20000000000 */
[----:B-1----:R-:W-:-:S06]  /*4670*/  IMAD.WIDE R90, R211, 0x4, R90 ;  /* 0x00000004d35a7825 */ /* 0x002fcc00078e025a */
        /* <DEDUP_REMOVED lines=14> */
[----:B------:R-:W-:Y:S01]  /*4760*/  LOP3.LUT R210, R0, 0x3e, RZ, 0xfc, !PT ;  /* 0x0000003e00d27812 */ /* 0x000fe200078efcff */
[----:B-1----:R-:W-:-:S10]  /*4770*/  IMAD.WIDE R96, R211, 0x4, R96 ;  /* 0x00000004d3607825 */ /* 0x002fd400078e0260 */
        /* <DEDUP_REMOVED lines=46> */
[----:B------:R-:W-:Y:S02]  /*4a60*/  LOP3.LUT R237, R0, 0x6, RZ, 0xfc, !PT ;  /* 0x0000000600ed7812 */ /* 0x000fe400078efcff */
[----:B------:R-:W-:Y:S01]  /*4a70*/  SEL R199, R199, RZ, P0 ;  /* 0x000000ffc7c77207 */ /* 0x000fe20000000000 */
[----:B-1----:R-:W-:-:S04]  /*4a80*/  IMAD.WIDE R112, R211, 0x4, R112 ;  /* 0x00000004d3707825 */ /* 0x002fc800078e0270 */
        /* <DEDUP_REMOVED lines=99> */
[----:B------:R-:W-:Y:S02]  /*50c0*/  SEL R51, R51, RZ, P0 ;  /* 0x000000ff33337207 */ /* 0x000fe40000000000 */
[----:B------:R-:W-:Y:S02]  /*50d0*/  SEL R210, RZ, 0x4, P1 ;  /* 0x00000004ffd27807 */ /* 0x000fe40000800000 */
[----:B------:R-:W-:Y:S01]  /*50e0*/  ISETP.GT.AND P1, PT, R6, 0xff, PT ;  /* 0x000000ff0600780c */ /* 0x000fe20003f24270 */
[----:B-1----:R-:W-:Y:S01]  /*50f0*/  IMAD.WIDE R144, R211, 0x4, R144 ;  /* 0x00000004d3907825 */ /* 0x002fe200078e0290 */
[----:B------:R-:W-:Y:S01]  /*5100*/  ISETP.NE.U32.AND P0, PT, R186, RZ, PT ;  /* 0x000000ffba00720c */ /* 0x000fe20003f05070 */
[----:B------:R1:W-:Y:S01]  /*5110*/  LDGSTS.E [R4+0x7200], [R146.64], P4 ;  /* 0x0720000092047fae */ /* 0x0003e2000a121848 */
[----:B------:R-:W-:-:S02]  /*5120*/  ISETP.NE.U32.AND P4, PT, R198, RZ, PT ;  /* 0x000000ffc600720c */ /* 0x000fc40003f85070 */
[----:B------:R-:W-:Y:S01]  /*5130*/  SEL R210, R210, RZ, P1 ;  /* 0x000000ffd2d27207 */ /* 0x000fe20000800000 */
[----:B------:R-:W2:Y:S03]  /*5140*/  S2R R6, SR_TID.X ;  /* 0x0000000000067919 */ /* 0x000ea60000002100 */
[----:B------:R-:W-:Y:S02]  /*5150*/  ISETP.NE.U32.AND P2, PT, R210, RZ, PT ;  /* 0x000000ffd200720c */ /* 0x000fe40003f45070 */
[----:B------:R-:W-:Y:S01]  /*5160*/  LOP3.LUT R210, R0, 0x4, RZ, 0xfc, !PT ;  /* 0x0000000400d27812 */ /* 0x000fe200078efcff */
[----:B-1----:R-:W-:-:S03]  /*5170*/  IMAD.WIDE R146, R211, 0x4, R146 ;  /* 0x00000004d3927825 */ /* 0x002fc600078e0292 */
[----:B------:R-:W-:Y:S01]  /*5180*/  ISETP.GE.AND P3, PT, R210, UR6, PT ;  /* 0x00000006d2007c0c */ /* 0x000fe2000bf66270 */
[----:B------:R1:W-:Y:S01]  /*5190*/  LDGSTS.E [R4+0x7600], [R148.64], P4 ;  /* 0x0760000094047fae */ /* 0x0003e2000a121848 */
[----:B------:R-:W-:Y:S02]  /*51a0*/  LOP3.LUT R210, R0, 0x8, RZ, 0xfc, !PT ;  /* 0x0000000800d27812 */ /* 0x000fe400078efcff */
[----:B------:R-:W-:Y:S01]  /*51b0*/  SEL R198, RZ, 0x4, P3 ;  /* 0x00000004ffc67807 */ /* 0x000fe20001800000 */
[----:B------:R2:W-:Y:S01]  /*51c0*/  LDGSTS.E [R4+0x7a00], [R150.64], P5 ;  /* 0x07a0000096047fae */ /* 0x0005e2000a921848 */
[----:B------:R-:W-:Y:S01]  /*51d0*/  ISETP.GE.AND P4, PT, R210, UR6, PT ;  /* 0x00000006d2007c0c */ /* 0x000fe2000bf86270 */
[----:B------:R-:W-:Y:S01]  /*51e0*/  IMAD.MOV.U32 R210, RZ, RZ, c[0x0][0x18c] ;  /* 0x00006300ffd27624 */ /* 0x000fe200078e00ff */
[----:B------:R-:W-:Y:S01]  /*51f0*/  ISETP.GE.AND P5, PT, R235, UR6, PT ;  /* 0x00000006eb007c0c */ /* 0x000fe2000bfa6270 */
[----:B------:R2:W-:Y:S01]  /*5200*/  LDGSTS.E [R4+0x7e00], [R152.64], P6 ;  /* 0x07e0000098047fae */ /* 0x0005e2000b121848 */
[----:B------:R-:W-:Y:S01]  /*5210*/  ISETP.NE.U32.AND P6, PT, R57, RZ, PT ;  /* 0x000000ff3900720c */ /* 0x000fe20003fc5070 */
[----:B------:R-:W-:Y:S01]  /*5220*/  IMAD.SHL.U32 R210, R210, 0x40, RZ ;  /* 0x00000040d2d27824 */ /* 0x000fe200078e00ff */
[----:B------:R-:W-:Y:S01]  /*5230*/  SEL R198, R198, RZ, P1 ;  /* 0x000000ffc6c67207 */ /* 0x000fe20000800000 */
[----:B------:R-:W0:Y:S01]  /*5240*/  LDGDEPBAR ;  /* 0x00000000000079af */ /* 0x000e220000000000 */
[----:B-1----:R-:W-:Y:S01]  /*5250*/  IMAD.WIDE R148, R211, 0x4, R148 ;  /* 0x00000004d3947825 */ /* 0x002fe200078e0294 */
[----:B------:R-:W-:-:S02]  /*5260*/  LOP3.LUT R57, R0, 0x10, RZ, 0xfc, !PT ;  /* 0x0000001000397812 */ /* 0x000fc400078efcff */
[----:B------:R-:W1:Y:S01]  /*5270*/  S2R R235, SR_TID.X ;  /* 0x0000000000eb7919 */ /* 0x000e620000002100 */
[----:B------:R-:W-:Y:S01]  /*5280*/  IMAD.WIDE R154, R210, 0x4, R154 ;  /* 0x00000004d29a7825 */ /* 0x000fe200078e029a */
[----:B------:R-:W-:Y:S02]  /*5290*/  ISETP.NE.U32.AND P3, PT, R198, RZ, PT ;  /* 0x000000ffc600720c */ /* 0x000fe40003f65070 */
[----:B------:R-:W-:Y:S01]  /*52a0*/  SEL R198, RZ, 0x4, P4 ;  /* 0x00000004ffc67807 */ /* 0x000fe20002000000 */
[----:B--2---:R-:W-:Y:S01]  /*52b0*/  IMAD.WIDE R162, R210, 0x4, R162 ;  /* 0x00000004d2a27825 */ /* 0x004fe200078e02a2 */
[----:B------:R2:W-:Y:S01]  /*52c0*/  LDGSTS.E [R3+0x14000], [R154.64], P6 ;  /* 0x140000009a037fae */ /* 0x0005e2000b121848 */
[----:B------:R-:W-:Y:S02]  /*52d0*/  LOP3.LUT R6, R6, 0x3f, RZ, 0xc0, !PT ;  /* 0x0000003f06067812 */ /* 0x000fe400078ec0ff */
[----:B---3--:R-:W-:Y:S01]  /*52e0*/  IMAD.WIDE R170, R210, 0x4, R170 ;  /* 0x00000004d2aa7825 */ /* 0x008fe200078e02aa */
[----:B------:R3:W-:Y:S01]  /*52f0*/  LDGSTS.E [R3+0x14800], [R162.64], P6 ;  /* 0x14800000a2037fae */ /* 0x0007e2000b121848 */
[----:B------:R-:W-:-:S02]  /*5300*/  SEL R198, R198, RZ, P1 ;  /* 0x000000ffc6c67207 */ /* 0x000fc40000800000 */
[----:B----4-:R-:W-:Y:S01]  /*5310*/  IMAD.WIDE R178, R210, 0x4, R178 ;  /* 0x00000004d2b27825 */ /* 0x010fe200078e02b2 */
[----:B------:R4:W-:Y:S01]  /*5320*/  LDGSTS.E [R3+0x15000], [R170.64], P6 ;  /* 0x15000000aa037fae */ /* 0x0009e2000b121848 */
[----:B------:R-:W-:Y:S02]  /*5330*/  ISETP.NE.U32.AND P4, PT, R198, RZ, PT ;  /* 0x000000ffc600720c */ /* 0x000fe40003f85070 */
[C---:B-----5:R-:W-:Y:S01]  /*5340*/  IMAD.WIDE R58, R210.reuse, 0x4, R58 ;  /* 0x00000004d23a7825 */ /* 0x060fe200078e023a */
[----:B------:R5:W-:Y:S01]  /*5350*/  LDGSTS.E [R3+0x15800], [R178.64], P6 ;  /* 0x15800000b2037fae */ /* 0x000be2000b121848 */
[----:B------:R-:W-:Y:S02]  /*5360*/  SEL R198, RZ, 0x4, P5 ;  /* 0x00000004ffc67807 */ /* 0x000fe40002800000 */
[----:B------:R-:W-:Y:S01]  /*5370*/  IMAD.WIDE R66, R210, 0x4, R66 ;  /* 0x00000004d2427825 */ /* 0x000fe200078e0242 */
[----:B------:R2:W-:Y:S01]  /*5380*/  LDGSTS.E [R3+0x16000], [R58.64], P6 ;  /* 0x160000003a037fae */ /* 0x0005e2000b121848 */
[----:B------:R-:W-:-:S02]  /*5390*/  SEL R198, R198, RZ, P1 ;  /* 0x000000ffc6c67207 */ /* 0x000fc40000800000 */
[C---:B------:R-:W-:Y:S01]  /*53a0*/  IMAD.WIDE R74, R210.reuse, 0x4, R74 ;  /* 0x00000004d24a7825 */ /* 0x040fe200078e024a */
[----:B------:R2:W-:Y:S01]  /*53b0*/  LDGSTS.E [R3+0x16800], [R66.64], P6 ;  /* 0x1680000042037fae */ /* 0x0005e2000b121848 */
[----:B-1----:R-:W-:Y:S02]  /*53c0*/  LOP3.LUT R235, R235, 0x3f, RZ, 0xc0, !PT ;  /* 0x0000003febeb7812 */ /* 0x002fe400078ec0ff */
[----:B------:R-:W-:Y:S01]  /*53d0*/  IMAD.WIDE R82, R210, 0x4, R82 ;  /* 0x00000004d2527825 */ /* 0x000fe200078e0252 */
[----:B------:R1:W-:Y:S01]  /*53e0*/  LDGSTS.E [R3+0x17000], [R74.64], P6 ;  /* 0x170000004a037fae */ /* 0x0003e2000b121848 */
[----:B------:R-:W-:Y:S02]  /*53f0*/  ISETP.NE.U32.AND P5, PT, R198, RZ, PT ;  /* 0x000000ffc600720c */ /* 0x000fe40003fa5070 */
[----:B------:R-:W-:Y:S01]  /*5400*/  IMAD.WIDE R156, R210, 0x4, R156 ;  /* 0x00000004d29c7825 */ /* 0x000fe200078e029c */
[----:B------:R1:W-:Y:S01]  /*5410*/  LDGSTS.E [R3+0x17800], [R82.64], P6 ;  /* 0x1780000052037fae */ /* 0x0003e2000b121848 */
[----:B------:R-:W-:-:S02]  /*5420*/  LOP3.LUT R198, R0, 0x14, RZ, 0xfc, !PT ;  /* 0x0000001400c67812 */ /* 0x000fc400078efcff */
[C---:B------:R-:W-:Y:S01]  /*5430*/  IMAD.WIDE R164, R210.reuse, 0x4, R164 ;  /* 0x00000004d2a47825 */ /* 0x040fe200078e02a4 */
[----:B------:R1:W-:Y:S03]  /*5440*/  LDGSTS.E [R209+0x14200], [R156.64], P6 ;  /* 0x142000009cd17fae */ /* 0x0003e6000b121848 */
        /* <DEDUP_REMOVED lines=42> */
[----:B------:R-:W-:Y:S01]  /*56f0*/  IMAD.WIDE R88, R210, 0x4, R88 ;  /* 0x00000004d2587825 */ /* 0x000fe200078e0258 */
[----:B------:R1:W-:Y:S03]  /*5700*/  LDGSTS.E [R207+0x17600], [R80.64], P6 ;  /* 0x1760000050cf7fae */ /* 0x0003e6000b121848 */
[----:B------:R-:W-:Y:S01]  /*5710*/  IMAD.WIDE R150, R211, 0x4, R150 ;  /* 0x00000004d3967825 */ /* 0x000fe200078e0296 */
[----:B------:R1:W-:Y:S01]  /*5720*/  LDGSTS.E [R207+0x17e00], [R88.64], P6 ;  /* 0x17e0000058cf7fae */ /* 0x0003e2000b121848 */
[----:B------:R-:W-:-:S02]  /*5730*/  ISETP.NE.U32.AND P6, PT, R187, RZ, PT ;  /* 0x000000ffbb00720c */ /* 0x000fc40003fc5070 */
[----:B------:R-:W-:Y:S01]  /*5740*/  IMAD.WIDE R152, R211, 0x4, R152 ;  /* 0x00000004d3987825 */ /* 0x000fe200078e0298 */
[----:B------:R-:W0:Y:S03]  /*5750*/  LDGDEPBAR ;  /* 0x00000000000079af */ /* 0x000e260000000000 */
[C---:B--2---:R-:W-:Y:S01]  /*5760*/  IMAD.WIDE R154, R210.reuse, 0x4, R154 ;  /* 0x00000004d29a7825 */ /* 0x044fe200078e029a */
[----:B------:R-:W-:Y:S03]  /*5770*/  BAR.SYNC.DEFER_BLOCKING 0x0 ;  /* 0x0000000000007b1d */ /* 0x000fe60000010000 */
[----:B---3--:R-:W-:-:S04]  /*5780*/  IMAD.WIDE R162, R210, 0x4, R162 ;  /* 0x00000004d2a27825 */ /* 0x008fc800078e02a2 */
[----:B----4-:R-:W-:-:S04]  /*5790*/  IMAD.WIDE R170, R210, 0x4, R170 ;  /* 0x00000004d2aa7825 */ /* 0x010fc800078e02aa */
[----:B-----5:R-:W-:-:S04]  /*57a0*/  IMAD.WIDE R178, R210, 0x4, R178 ;  /* 0x00000004d2b27825 */ /* 0x020fc800078e02b2 */
[----:B------:R-:W-:-:S04]  /*57b0*/  IMAD.WIDE R58, R210, 0x4, R58 ;  /* 0x00000004d23a7825 */ /* 0x000fc800078e023a */
[----:B------:R-:W-:-:S04]  /*57c0*/  IMAD.WIDE R66, R210, 0x4, R66 ;  /* 0x00000004d2427825 */ /* 0x000fc800078e0242 */
[C---:B-1----:R-:W-:Y:S01]  /*57d0*/  IMAD.WIDE R74, R210.reuse, 0x4, R74 ;  /* 0x00000004d24a7825 */ /* 0x042fe200078e024a */
[----:B------:R-:W-:Y:S01]  /*57e0*/  @!PT LDS RZ, [RZ] ;  /* 0x00000000fffff984 */ /* 0x000fe20000000800 */
[----:B------:R-:W-:Y:S01]  /*57f0*/  @!PT LDS RZ, [RZ] ;  /* 0x00000000fffff984 */ /* 0x000fe20000000800 */
[----:B------:R-:W-:Y:S01]  /*5800*/  @!PT LDS RZ, [RZ] ;  /* 0x00000000fffff984 */ /* 0x000fe20000000800 */
[----:B------:R1:W-:Y:S01]  /*5810*/  LDGSTS.E [R2+0x8000], [R90.64], P6 ;  /* 0x080000005a027fae */ /* 0x0003e2000b121848 */
[----:B------:R-:W-:Y:S02]  /*5820*/  ISETP.NE.U32.AND P6, PT, R217, RZ, PT ;  /* 0x000000ffd900720c */ /* 0x000fe40003fc5070 */
[----:B------:R-:W-:Y:S01]  /*5830*/  IMAD.WIDE R82, R210, 0x4, R82 ;  /* 0x00000004d2527825 */ /* 0x000fe200078e0252 */
[----:B------:R2:W-:Y:S01]  /*5840*/  LDGSTS.E [R2+0x8400], [R92.64], P0 ;  /* 0x084000005c027fae */ /* 0x0005e20008121848 */
[----:B------:R-:W-:Y:S02]  /*5850*/  ISETP.NE.U32.AND P0, PT, R216, RZ, PT ;  /* 0x000000ffd800720c */ /* 0x000fe40003f05070 */
[----:B------:R-:W-:Y:S01]  /*5860*/  IMAD.WIDE R156, R210, 0x4, R156 ;  /* 0x00000004d29c7825 */ /* 0x000fe200078e029c */
[----:B------:R-:W-:-:S03]  /*5870*/  LOP3.LUT R217, R0, 0x3e, RZ, 0xfc, !PT ;  /* 0x0000003e00d97812 */ /* 0x000fc600078efcff */
[----:B------:R-:W-:-:S03]  /*5880*/  IMAD.WIDE R164, R210, 0x4, R164 ;  /* 0x00000004d2a47825 */ /* 0x000fc600078e02a4 */
[----:B------:R3:W-:Y:S01]  /*5890*/  LDGSTS.E [R2+0x8800], [R94.64], P6 ;  /* 0x088000005e027fae */ /* 0x0007e2000b121848 */
[----:B------:R-:W-:Y:S01]  /*58a0*/  ISETP.NE.U32.AND P6, PT, R215, RZ, PT ;  /* 0x000000ffd700720c */ /* 0x000fe20003fc5070 */
[----:B------:R-:W-:Y:S02]  /*58b0*/  IMAD.WIDE R172, R210, 0x4, R172 ;  /* 0x00000004d2ac7825 */ /* 0x000fe400078e02ac */
[----:B------:R4:W-:Y:S01]  /*58c0*/  LDGSTS.E [R2+0x8c00], [R96.64], P0 ;  /* 0x08c0000060027fae */ /* 0x0009e20008121848 */
[----:B------:R-:W-:Y:S01]  /*58d0*/  ISETP.NE.U32.AND P0, PT, R214, RZ, PT ;  /* 0x000000ffd600720c */ /* 0x000fe20003f05070 */
[----:B------:R-:W-:-:S04]  /*58e0*/  IMAD.WIDE R180, R210, 0x4, R180 ;  /* 0x00000004d2b47825 */ /* 0x000fc800078e02b4 */
[----:B------:R-:W-:-:S04]  /*58f0*/  IMAD.WIDE R60, R210, 0x4, R60 ;  /* 0x00000004d23c7825 */ /* 0x000fc800078e023c */
        /* <DEDUP_REMOVED lines=9> */
[C---:B------:R-:W-:Y:S02]  /*5990*/  IMAD.WIDE R158, R210.reuse, 0x4, R158 ;  /* 0x00000004d29e7825 */ /* 0x040fe400078e029e */
        /* <DEDUP_REMOVED lines=37> */
[----:B-1----:R-:W-:-:S04]  /*5bf0*/  IMAD.WIDE R90, R211, 0x4, R90 ;  /* 0x00000004d35a7825 */ /* 0x002fc800078e025a */
[----:B--2---:R-:W-:-:S04]  /*5c00*/  IMAD.WIDE R92, R211, 0x4, R92 ;  /* 0x00000004d35c7825 */ /* 0x004fc800078e025c */
[----:B------:R1:W-:Y:S01]  /*5c10*/  LDGSTS.E [R4+0x8a00], [R126.64], P6 ;  /* 0x08a000007e047fae */ /* 0x0003e2000b121848 */
[----:B------:R-:W-:Y:S01]  /*5c20*/  ISETP.NE.U32.AND P6, PT, R197, RZ, PT ;  /* 0x000000ffc500720c */ /* 0x000fe20003fc5070 */
[C---:B---3--:R-:W-:Y:S02]  /*5c30*/  IMAD.WIDE R94, R211.reuse, 0x4, R94 ;  /* 0x00000004d35e7825 */ /* 0x048fe400078e025e */
[----:B------:R2:W-:Y:S01]  /*5c40*/  LDGSTS.E [R4+0x8e00], [R128.64], P0 ;  /* 0x08e0000080047fae */ /* 0x0005e20008121848 */
[----:B------:R-:W-:Y:S01]  /*5c50*/  ISETP.NE.U32.AND P0, PT, R196, RZ, PT ;  /* 0x000000ffc400720c */ /* 0x000fe20003f05070 */
[----:B----4-:R-:W-:-:S04]  /*5c60*/  IMAD.WIDE R96, R211, 0x4, R96 ;  /* 0x00000004d3607825 */ /* 0x010fc800078e0260 */
[----:B-----5:R-:W-:-:S04]  /*5c70*/  IMAD.WIDE R98, R211, 0x4, R98 ;  /* 0x00000004d3627825 */ /* 0x020fc800078e0262 */
        /* <DEDUP_REMOVED lines=32> */
[----:B------:R-:W-:Y:S01]  /*5e80*/  LOP3.LUT P0, RZ, R50, 0x2000000, RZ, 0xc0, !PT ;  /* 0x0200000032ff7812 */ /* 0x000fe2000780c0ff */
[----:B-1----:R-:W-:-:S04]  /*5e90*/  IMAD.WIDE R126, R211, 0x4, R126 ;  /* 0x00000004d37e7825 */ /* 0x002fc800078e027e */
[----:B--2---:R-:W-:-:S04]  /*5ea0*/  IMAD.WIDE R128, R211, 0x4, R128 ;  /* 0x00000004d3807825 */ /* 0x004fc800078e0280 */
[----:B------:R1:W-:Y:S01]  /*5eb0*/  LDGSTS.E [R4+0xba00], [R150.64], P6 ;  /* 0x0ba0000096047fae */ /* 0x0003e2000b121848 */
[----:B------:R-:W-:Y:S01]  /*5ec0*/  ISETP.GE.AND P6, PT, R235, UR4, PT ;  /* 0x00000004eb007c0c */ /* 0x000fe2000bfc6270 */
[----:B---3--:R-:W-:-:S03]  /*5ed0*/  IMAD.WIDE R130, R211, 0x4, R130 ;  /* 0x00000004d3827825 */ /* 0x008fc600078e0282 */
[----:B------:R-:W-:Y:S01]  /*5ee0*/  SEL R50, RZ, 0x4, P6 ;  /* 0x00000004ff327807 */ /* 0x000fe20003000000 */
[----:B----4-:R-:W-:Y:S01]  /*5ef0*/  IMAD.WIDE R132, R211, 0x4, R132 ;  /* 0x00000004d3847825 */ /* 0x010fe200078e0284 */
[----:B------:R-:W-:Y:S02]  /*5f00*/  ISETP.NE.U32.AND P6, PT, R51, RZ, PT ;  /* 0x000000ff3300720c */ /* 0x000fe40003fc5070 */
[----:B------:R-:W-:Y:S01]  /*5f10*/  SEL R50, R50, RZ, P0 ;  /* 0x000000ff32327207 */ /* 0x000fe20000000000 */
[----:B-----5:R-:W-:-:S03]  /*5f20*/  IMAD.WIDE R134, R211, 0x4, R134 ;  /* 0x00000004d3867825 */ /* 0x020fc600078e0286 */
[----:B------:R-:W-:Y:S01]  /*5f30*/  ISETP.NE.U32.AND P0, PT, R50, RZ, PT ;  /* 0x000000ff3200720c */ /* 0x000fe20003f05070 */
[----:B------:R-:W-:-:S04]  /*5f40*/  IMAD.WIDE R136, R211, 0x4, R136 ;  /* 0x00000004d3887825 */ /* 0x000fc800078e0288 */
[C---:B------:R-:W-:Y:S02]  /*5f50*/  IMAD.WIDE R138, R211.reuse, 0x4, R138 ;  /* 0x00000004d38a7825 */ /* 0x040fe400078e028a */
[----:B------:R2:W-:Y:S02]  /*5f60*/  LDGSTS.E [R4+0xbe00], [R152.64], P6 ;  /* 0x0be0000098047fae */ /* 0x0005e4000b121848 */
[C---:B------:R-:W-:Y:S02]  /*5f70*/  IMAD.WIDE R140, R211.reuse, 0x4, R140 ;  /* 0x00000004d38c7825 */ /* 0x040fe400078e028c */
[----:B------:R-:W0:Y:S02]  /*5f80*/  LDGDEPBAR ;  /* 0x00000000000079af */ /* 0x000e240000000000 */
[C---:B------:R-:W-:Y:S02]  /*5f90*/  IMAD.WIDE R142, R211.reuse, 0x4, R142 ;  /* 0x00000004d38e7825 */ /* 0x040fe400078e028e */
[----:B------:R3:W-:Y:S02]  /*5fa0*/  LDGSTS.E [R3+0x18000], [R154.64], P0 ;  /* 0x180000009a037fae */ /* 0x0007e40008121848 */
[----:B------:R-:W-:-:S02]  /*5fb0*/  IMAD.WIDE R144, R211, 0x4, R144 ;  /* 0x00000004d3907825 */ /* 0x000fc400078e0290 */
[----:B------:R4:W-:Y:S02]  /*5fc0*/  LDGSTS.E [R3+0x18800], [R162.64], P0 ;  /* 0x18800000a2037fae */ /* 0x0009e40008121848 */
[C---:B------:R-:W-:Y:S02]  /*5fd0*/  IMAD.WIDE R146, R211.reuse, 0x4, R146 ;  /* 0x00000004d3927825 */ /* 0x040fe400078e0292 */
[----:B------:R5:W-:Y:S02]  /*5fe0*/  LDGSTS.E [R3+0x19000], [R170.64], P0 ;  /* 0x19000000aa037fae */ /* 0x000be40008121848 */
[C---:B------:R-:W-:Y:S02]  /*5ff0*/  IMAD.WIDE R148, R211.reuse, 0x4, R148 ;  /* 0x00000004d3947825 */ /* 0x040fe400078e0294 */
[----:B------:R4:W-:Y:S02]  /*6000*/  LDGSTS.E [R3+0x19800], [R178.64], P0 ;  /* 0x19800000b2037fae */ /* 0x0009e40008121848 */
[----:B-1----:R-:W-:-:S02]  /*6010*/  IMAD.WIDE R150, R211, 0x4, R150 ;  /* 0x00000004d3967825 */ /* 0x002fc400078e0296 */
[----:B------:R1:W-:Y:S02]  /*6020*/  LDGSTS.E [R3+0x1a000], [R58.64], P0 ;  /* 0x1a0000003a037fae */ /* 0x0003e40008121848 */
[----:B--2---:R-:W-:Y:S02]  /*6030*/  IMAD.WIDE R152, R211, 0x4, R152 ;  /* 0x00000004d3987825 */ /* 0x004fe400078e0298 */
[----:B------:R2:W-:Y:S02]  /*6040*/  LDGSTS.E [R3+0x1a800], [R66.64], P0 ;  /* 0x1a80000042037fae */ /* 0x0005e40008121848 */
[C---:B---3--:R-:W-:Y:S02]  /*6050*/  IMAD.WIDE R154, R210.reuse, 0x4, R154 ;  /* 0x00000004d29a7825 */ /* 0x048fe400078e029a */
[----:B------:R3:W-:Y:S02]  /*6060*/  LDGSTS.E [R3+0x1b000], [R74.64], P0 ;  /* 0x1b0000004a037fae */ /* 0x0007e40008121848 */
[----:B----4-:R-:W-:-:S02]  /*6070*/  IMAD.WIDE R162, R210, 0x4, R162 ;  /* 0x00000004d2a27825 */ /* 0x010fc400078e02a2 */
[----:B------:R4:W-:Y:S02]  /*6080*/  LDGSTS.E [R3+0x1b800], [R82.64], P0 ;  /* 0x1b80000052037fae */ /* 0x0009e40008121848 */
[C---:B-----5:R-:W-:Y:S02]  /*6090*/  IMAD.WIDE R170, R210.reuse, 0x4, R170 ;  /* 0x00000004d2aa7825 */ /* 0x060fe400078e02aa */
[----:B------:R5:W-:Y:S02]  /*60a0*/  LDGSTS.E [R209+0x18200], [R156.64], P0 ;  /* 0x182000009cd17fae */ /* 0x000be40008121848 */
[C---:B------:R-:W-:Y:S02]  /*60b0*/  IMAD.WIDE R178, R210.reuse, 0x4, R178 ;  /* 0x00000004d2b27825 */ /* 0x040fe400078e02b2 */
[----:B------:R4:W-:Y:S02]  /*60c0*/  LDGSTS.E [R209+0x18a00], [R164.64], P0 ;  /* 0x18a00000a4d17fae */ /* 0x0009e40008121848 */
[----:B-1----:R-:W-:-:S02]  /*60d0*/  IMAD.WIDE R58, R210, 0x4, R58 ;  /* 0x00000004d23a7825 */ /* 0x002fc400078e023a */
[----:B------:R1:W-:Y:S02]  /*60e0*/  LDGSTS.E [R209+0x19200], [R172.64], P0 ;  /* 0x19200000acd17fae */ /* 0x0003e40008121848 */
[C---:B--2---:R-:W-:Y:S02]  /*60f0*/  IMAD.WIDE R66, R210.reuse, 0x4, R66 ;  /* 0x00000004d2427825 */ /* 0x044fe400078e0242 */
        /* <DEDUP_REMOVED lines=23> */
[----:B------:R-:W-:Y:S02]  /*6270*/  IMAD.MOV.U32 R216, RZ, RZ, 0x3f ;  /* 0x0000003fffd87424 */ /* 0x000fe400078e00ff */
[----:B------:R1:W-:Y:S01]  /*6280*/  LDGSTS.E [R208+0x1bc00], [R86.64], P0 ;  /* 0x1bc0000056d07fae */ /* 0x0003e20008121848 */
[----:B--2---:R-:W-:Y:S02]  /*6290*/  IMAD.WIDE R166, R210, 0x4, R166 ;  /* 0x00000004d2a67825 */ /* 0x004fe400078e02a6 */
[----:B------:R-:W-:Y:S01]  /*62a0*/  IADD3 R216, R216, c[0x0][0x180], RZ ;  /* 0x00006000d8d87a10 */ /* 0x000fe20007ffe0ff */
[----:B------:R2:W-:Y:S01]  /*62b0*/  LDGSTS.E [R207+0x18600], [R160.64], P0 ;  /* 0x18600000a0cf7fae */ /* 0x0005e20008121848 */
[----:B---3--:R-:W-:Y:S02]  /*62c0*/  IMAD.WIDE R174, R210, 0x4, R174 ;  /* 0x00000004d2ae7825 */ /* 0x008fe400078e02ae */
[----:B------:R-:W-:Y:S01]  /*62d0*/  ISETP.GT.AND P6, PT, R216, 0x3f, PT ;  /* 0x0000003fd800780c */ /* 0x000fe20003fc4270 */
[----:B------:R3:W-:Y:S01]  /*62e0*/  LDGSTS.E [R207+0x18e00], [R168.64], P0 ;  /* 0x18e00000a8cf7fae */ /* 0x0007e20008121848 */
[----:B----4-:R-:W-:-:S03]  /*62f0*/  IMAD.WIDE R182, R210, 0x4, R182 ;  /* 0x00000004d2b67825 */ /* 0x010fc600078e02b6 */
[----:B------:R4:W-:Y:S01]  /*6300*/  LDGSTS.E [R207+0x19600], [R176.64], P0 ;  /* 0x19600000b0cf7fae */ /* 0x0009e20008121848 */
[----:B-----5:R-:W-:-:S03]  /*6310*/  IMAD.WIDE R62, R210, 0x4, R62 ;  /* 0x00000004d23e7825 */ /* 0x020fc600078e023e */
[----:B------:R5:W-:Y:S01]  /*6320*/  LDGSTS.E [R207+0x19e00], [R184.64], P0 ;  /* 0x19e00000b8cf7fae */ /* 0x000be20008121848 */
[----:B------:R-:W-:-:S03]  /*6330*/  IMAD.WIDE R70, R210, 0x4, R70 ;  /* 0x00000004d2467825 */ /* 0x000fc600078e0246 */
[----:B------:R3:W-:Y:S01]  /*6340*/  LDGSTS.E [R207+0x1a600], [R64.64], P0 ;  /* 0x1a60000040cf7fae */ /* 0x0007e20008121848 */
[----:B-1----:R-:W-:-:S03]  /*6350*/  IMAD.WIDE R78, R210, 0x4, R78 ;  /* 0x00000004d24e7825 */ /* 0x002fc600078e024e */
[----:B------:R1:W-:Y:S01]  /*6360*/  LDGSTS.E [R207+0x1ae00], [R72.64], P0 ;  /* 0x1ae0000048cf7fae */ /* 0x0003e20008121848 */
[----:B------:R-:W-:-:S03]  /*6370*/  IMAD.WIDE R86, R210, 0x4, R86 ;  /* 0x00000004d2567825 */ /* 0x000fc600078e0256 */
[----:B------:R1:W-:Y:S01]  /*6380*/  LDGSTS.E [R207+0x1b600], [R80.64], P0 ;  /* 0x1b60000050cf7fae */ /* 0x0003e20008121848 */
[----:B--2---:R-:W-:-:S03]  /*6390*/  IMAD.WIDE R160, R210, 0x4, R160 ;  /* 0x00000004d2a07825 */ /* 0x004fc600078e02a0 */
[----:B------:R2:W-:Y:S01]  /*63a0*/  LDGSTS.E [R207+0x1be00], [R88.64], P0 ;  /* 0x1be0000058cf7fae */ /* 0x0005e20008121848 */
[----:B------:R-:W-:Y:S01]  /*63b0*/  ISETP.GE.AND P0, PT, R57, UR6, PT ;  /* 0x0000000639007c0c */ /* 0x000fe2000bf06270 */
[----:B---3--:R-:W-:Y:S01]  /*63c0*/  IMAD.WIDE R168, R210, 0x4, R168 ;  /* 0x00000004d2a87825 */ /* 0x008fe200078e02a8 */
[----:B------:R-:W-:Y:S01]  /*63d0*/  LOP3.LUT R57, R0, 0xa, RZ, 0xfc, !PT ;  /* 0x0000000a00397812 */ /* 0x000fe200078efcff */
[----:B------:R-:W0:Y:S01]  /*63e0*/  LDGDEPBAR ;  /* 0x00000000000079af */ /* 0x000e220000000000 */
[----:B------:R-:W-:Y:S01]  /*63f0*/  SEL R50, RZ, 0x4, P0 ;  /* 0x00000004ff327807 */ /* 0x000fe20000000000 */
[----:B----4-:R-:W-:Y:S01]  /*6400*/  IMAD.WIDE R176, R210, 0x4, R176 ;  /* 0x00000004d2b07825 */ /* 0x010fe200078e02b0 */
[----:B------:R-:W-:Y:S01]  /*6410*/  ISETP.GE.AND P0, PT, R198, UR6, PT ;  /* 0x00000006c6007c0c */ /* 0x000fe2000bf06270 */
[----:B------:R-:W-:Y:S01]  /*6420*/  BAR.SYNC.DEFER_BLOCKING 0x0 ;  /* 0x0000000000007b1d */ /* 0x000fe20000010000 */
[----:B------:R-:W-:Y:S01]  /*6430*/  SEL R50, R50, RZ, P1 ;  /* 0x000000ff32327207 */ /* 0x000fe20000800000 */
[----:B-----5:R-:W-:Y:S01]  /*6440*/  IMAD.WIDE R184, R210, 0x4, R184 ;  /* 0x00000004d2b87825 */ /* 0x020fe200078e02b8 */
[----:B------:R-:W-:-:S03]  /*6450*/  LOP3.LUT R198, R0, 0x2, RZ, 0xfc, !PT ;  /* 0x0000000200c67812 */ /* 0x000fc600078efcff */
[----:B------:R-:W-:-:S04]  /*6460*/  IMAD.WIDE R64, R210, 0x4, R64 ;  /* 0x00000004d2407825 */ /* 0x000fc800078e0240 */
[----:B-1----:R-:W-:-:S04]  /*6470*/  IMAD.WIDE R72, R210, 0x4, R72 ;  /* 0x00000004d2487825 */ /* 0x002fc800078e0248 */
[----:B------:R-:W-:-:S04]  /*6480*/  IMAD.WIDE R80, R210, 0x4, R80 ;  /* 0x00000004d2507825 */ /* 0x000fc800078e0250 */
[----:B--2---:R-:W-:-:S04]  /*6490*/  IMAD.WIDE R88, R210, 0x4, R88 ;  /* 0x00000004d2587825 */ /* 0x004fc800078e0258 */
[----:B------:R-:W-:Y:S01]  /*64a0*/  IMAD R6, R6, c[0x0][0x18c], RZ ;  /* 0x0000630006067a24 */ /* 0x000fe200078e02ff */
[----:B------:R-:W-:Y:S01]  /*64b0*/  @!PT LDS RZ, [RZ] ;  /* 0x00000000fffff984 */ /* 0x000fe20000000800 */
[----:B------:R-:W-:Y:S01]  /*64c0*/  @!PT LDS RZ, [RZ] ;  /* 0x00000000fffff984 */ /* 0x000fe20000000800 */
[----:B------:R-:W-:Y:S01]  /*64d0*/  @!PT LDS RZ, [RZ] ;  /* 0x00000000fffff984 */ /* 0x000fe20000000800 */
[----:B------:R1:W-:Y:S01]  /*64e0*/  LDGSTS.E [R2+0xc000], [R90.64], P2 ;  /* 0x0c0000005a027fae */ /* 0x0003e20009121848 */
[----:B------:R-:W-:Y:S02]  /*64f0*/  ISETP.NE.U32.AND P2, PT, R50, RZ, PT ;  /* 0x000000ff3200720c */ /* 0x000fe40003f45070 */
[----:B------:R-:W-:Y:S01]  /*6500*/  SEL R50, RZ, 0x4, P0 ;  /* 0x00000004ff327807 */ /* 0x000fe20000000000 */
[----:B------:R1:W-:Y:S03]  /*6510*/  LDGSTS.E [R2+0xc400], [R92.64], P3 ;  /* 0x0c4000005c027fae */ /* 0x0003e60009921848 */
[----:B------:R-:W-:Y:S01]  /*6520*/  SEL R50, R50, RZ, P1 ;  /* 0x000000ff32327207 */ /* 0x000fe20000800000 */
[----:B------:R1:W-:Y:S03]  /*6530*/  LDGSTS.E [R2+0xc800], [R94.64], P4 ;  /* 0x0c8000005e027fae */ /* 0x0003e6000a121848 */
[----:B------:R-:W-:Y:S01]  /*6540*/  ISETP.NE.U32.AND P0, PT, R50, RZ, PT ;  /* 0x000000ff3200720c */ /* 0x000fe20003f05070 */
[----:B------:R1:W-:Y:S01]  /*6550*/  LDGSTS.E [R2+0xcc00], [R96.64], P5 ;  /* 0x0cc0000060027fae */ /* 0x0003e2000a921848 */
[----:B------:R-:W-:-:S03]  /*6560*/  ISETP.GE.AND P5, PT, R234, UR6, PT ;  /* 0x00000006ea007c0c */ /* 0x000fc6000bfa6270 */
[----:B------:R1:W-:Y:S08]  /*6570*/  LDGSTS.E [R2+0xd000], [R98.64], P2 ;  /* 0x0d00000062027fae */ /* 0x0003f00009121848 */
[----:B------:R1:W-:Y:S01]  /*6580*/  LDGSTS.E [R2+0xd400], [R100.64], P0 ;  /* 0x0d40000064027fae */ /* 0x0003e20008121848 */
[----:B------:R-:W-:-:S04]  /*6590*/  ISETP.GE.AND P0, PT, R236, UR6, PT ;  /* 0x00000006ec007c0c */ /* 0x000fc8000bf06270 */
[----:B------:R-:W-:Y:S02]  /*65a0*/  SEL R50, RZ, 0x4, P0 ;  /* 0x00000004ff327807 */ /* 0x000fe40000000000 */
[----:B------:R-:W-:Y:S02]  /*65b0*/  ISETP.GE.AND P0, PT, R238, UR6, PT ;  /* 0x00000006ee007c0c */ /* 0x000fe4000bf06270 */
[----:B------:R-:W-:-:S04]  /*65c0*/  SEL R50, R50, RZ, P1 ;  /* 0x000000ff32327207 */ /* 0x000fc80000800000 */
[----:B------:R-:W-:Y:S02]  /*65d0*/  ISETP.NE.U32.AND P2, PT, R50, RZ, PT ;  /* 0x000000ff3200720c */ /* 0x000fe40003f45070 */
[----:B------:R-:W-:-:S04]  /*65e0*/  SEL R50, RZ, 0x4, P0 ;  /* 0x00000004ff327807 */ /* 0x000fc80000000000 */
[----:B------:R-:W-:-:S04]  /*65f0*/  SEL R50, R50, RZ, P1 ;  /* 0x000000ff32327207 */ /* 0x000fc80000800000 */
[----:B------:R-:W-:-:S03]  /*6600*/  ISETP.NE.U32.AND P0, PT, R50, RZ, PT ;  /* 0x000000ff3200720c */ /* 0x000fc60003f05070 */
[----:B------:R1:W-:Y:S10]  /*6610*/  LDGSTS.E [R2+0xd800], [R102.64], P2 ;  /* 0x0d80000066027fae */ /* 0x0003f40009121848 */
[----:B------:R1:W-:Y:S01]  /*6620*/  LDGSTS.E [R2+0xdc00], [R104.64], P0 ;  /* 0x0dc0000068027fae */ /* 0x0003e20008121848 */
[----:B------:R-:W-:-:S04]  /*6630*/  ISETP.GE.AND P0, PT, R240, UR6, PT ;  /* 0x00000006f0007c0c */ /* 0x000fc8000bf06270 */
[----:B------:R-:W-:Y:S02]  /*6640*/  SEL R50, RZ, 0x4, P0 ;  /* 0x00000004ff327807 */ /* 0x000fe40000000000 */
[----:B------:R-:W-:Y:S02]  /*6650*/  ISETP.GE.AND P0, PT, R242, UR6, PT ;  /* 0x00000006f2007c0c */ /* 0x000fe4000bf06270 */
[----:B------:R-:W-:-:S04]  /*6660*/  SEL R50, R50, RZ, P1 ;  /* 0x000000ff32327207 */ /* 0x000fc80000800000 */
[----:B------:R-:W-:Y:S02]  /*6670*/  ISETP.NE.U32.AND P2, PT, R50, RZ, PT ;  /* 0x000000ff3200720c */ /* 0x000fe40003f45070 */
[----:B------:R-:W-:Y:S02]  /*6680*/  SEL R50, RZ, 0x4, P0 ;  /* 0x00000004ff327807 */ /* 0x000fe40000000000 */
[----:B------:R-:W-:Y:S02]  /*6690*/  ISETP.GE.AND P0, PT, R244, UR6, PT ;  /* 0x00000006f4007c0c */ /* 0x000fe4000bf06270 */
[----:B------:R-:W-:-:S04]  /*66a0*/  SEL R50, R50, RZ, P1 ;  /* 0x000000ff32327207 */ /* 0x000fc80000800000 */
[----:B------:R-:W-:Y:S02]  /*66b0*/  ISETP.NE.U32.AND P3, PT, R50, RZ, PT ;  /* 0x000000ff3200720c */ /* 0x000fe40003f65070 */
[----:B------:R-:W-:Y:S01]  /*66c0*/  SEL R50, RZ, 0x4, P0 ;  /* 0x00000004ff327807 */ /* 0x000fe20000000000 */
[----:B------:R1:W-:Y:S01]  /*66d0*/  LDGSTS.E [R2+0xe000], [R106.64], P2 ;  /* 0x0e0000006a027fae */ /* 0x0003e20009121848 */
[----:B------:R-:W-:Y:S02]  /*66e0*/  ISETP.GE.AND P0, PT, R248, UR6, PT ;  /* 0x00000006f8007c0c */ /* 0x000fe4000bf06270 */
[----:B------:R-:W-:Y:S02]  /*66f0*/  ISETP.GE.AND P2, PT, R246, UR6, PT ;  /* 0x00000006f6007c0c */ /* 0x000fe4000bf46270 */
[----:B------:R-:W-:Y:S02]  /*6700*/  SEL R50, R50, RZ, P1 ;  /* 0x000000ff32327207 */ /* 0x000fe40000800000 */
[----:B------:R-:W-:-:S02]  /*6710*/  SEL R52, RZ, 0x4, P0 ;  /* 0x00000004ff347807 */ /* 0x000fc40000000000 */
[----:B------:R-:W-:Y:S01]  /*6720*/  SEL R51, RZ, 0x4, P2 ;  /* 0x00000004ff337807 */ /* 0x000fe20001000000 */
[----:B------:R1:W-:Y:S01]  /*6730*/  LDGSTS.E [R2+0xe400], [R108.64], P3 ;  /* 0x0e4000006c027fae */ /* 0x0003e20009921848 */
[----:B------:R-:W-:Y:S02]  /*6740*/  ISETP.GE.AND P0, PT, R250, UR6, PT ;  /* 0x00000006fa007c0c */ /* 0x000fe4000bf06270 */
[----:B------:R-:W-:Y:S02]  /*6750*/  ISETP.NE.U32.AND P3, PT, R50, RZ, PT ;  /* 0x000000ff3200720c */ /* 0x000fe40003f65070 */
[----:B------:R-:W-:Y:S02]  /*6760*/  SEL R51, R51, RZ, P1 ;  /* 0x000000ff33337207 */ /* 0x000fe40000800000 */
[----:B------:R-:W-:Y:S02]  /*6770*/  SEL R50, RZ, 0x4, P0 ;  /* 0x00000004ff327807 */ /* 0x000fe40000000000 */
[----:B------:R-:W-:-:S02]  /*6780*/  ISETP.GE.AND P0, PT, R232, UR6, PT ;  /* 0x00000006e8007c0c */ /* 0x000fc4000bf06270 */
[----:B------:R-:W-:Y:S02]  /*6790*/  ISETP.NE.U32.AND P2, PT, R51, RZ, PT ;  /* 0x000000ff3300720c */ /* 0x000fe40003f45070 */
[----:B------:R-:W-:Y:S02]  /*67a0*/  SEL R50, R50, RZ, P1 ;  /* 0x000000ff32327207 */ /* 0x000fe40000800000 */
[----:B------:R-:W-:Y:S01]  /*67b0*/  SEL R51, RZ, 0x4, P0 ;  /* 0x00000004ff337807 */ /* 0x000fe20000000000 */
[----:B------:R1:W-:Y:S01]  /*67c0*/  LDGSTS.E [R2+0xe800], [R110.64], P3 ;  /* 0x0e8000006e027fae */ /* 0x0003e20009921848 */
[----:B------:R-:W-:Y:S02]  /*67d0*/  SEL R52, R52, RZ, P1 ;  /* 0x000000ff34347207 */ /* 0x000fe40000800000 */
[----:B------:R-:W-:Y:S02]  /*67e0*/  ISETP.NE.U32.AND P0, PT, R50, RZ, PT ;  /* 0x000000ff3200720c */ /* 0x000fe40003f05070 */
[----:B------:R-:W-:-:S02]  /*67f0*/  SEL R51, R51, RZ, P1 ;  /* 0x000000ff33337207 */ /* 0x000fc40000800000 */
[----:B------:R-:W-:Y:S01]  /*6800*/  SEL R50, RZ, 0x4, P5 ;  /* 0x00000004ff327807 */ /* 0x000fe20002800000 */
[----:B------:R1:W-:Y:S01]  /*6810*/  LDGSTS.E [R2+0xec00], [R112.64], P2 ;  /* 0x0ec0000070027fae */ /* 0x0003e20009121848 */
[----:B------:R-:W-:Y:S02]  /*6820*/  ISETP.NE.U32.AND P4, PT, R52, RZ, PT ;  /* 0x000000ff3400720c */ /* 0x000fe40003f85070 */
[----:B------:R-:W-:Y:S02]  /*6830*/  ISETP.GE.AND P5, PT, R198, UR6, PT ;  /* 0x00000006c6007c0c */ /* 0x000fe4000bfa6270 */
[----:B------:R-:W-:Y:S02]  /*6840*/  LOP3.LUT R198, R0, 0x6, RZ, 0xfc, !PT ;  /* 0x0000000600c67812 */ /* 0x000fe400078efcff */
[----:B------:R-:W-:Y:S02]  /*6850*/  ISETP.NE.U32.AND P3, PT, R51, RZ, PT ;  /* 0x000000ff3300720c */ /* 0x000fe40003f65070 */
[----:B------:R-:W-:-:S02]  /*6860*/  SEL R50, R50, RZ, P1 ;  /* 0x000000ff32327207 */ /* 0x000fc40000800000 */
[----:B------:R-:W-:Y:S02]  /*6870*/  SEL R51, RZ, 0x4, P5 ;  /* 0x00000004ff337807 */ /* 0x000fe40002800000 */
[----:B------:R-:W-:Y:S01]  /*6880*/  ISETP.GE.AND P5, PT, R198, UR6, PT ;  /* 0x00000006c6007c0c */ /* 0x000fe2000bfa6270 */
[----:B------:R1:W-:Y:S01]  /*6890*/  LDGSTS.E [R2+0xf000], [R114.64], P4 ;  /* 0x0f00000072027fae */ /* 0x0003e2000a121848 */
[----:B------:R-:W-:Y:S02]  /*68a0*/  ISETP.NE.U32.AND P2, PT, R50, RZ, PT ;  /* 0x000000ff3200720c */ /* 0x000fe40003f45070 */
[----:B------:R-:W-:Y:S01]  /*68b0*/  SEL R50, RZ, 0x4, P5 ;  /* 0x00000004ff327807 */ /* 0x000fe20002800000 */
[----:B------:R1:W-:Y:S01]  /*68c0*/  LDGSTS.E [R2+0xf400], [R116.64], P0 ;  /* 0x0f40000074027fae */ /* 0x0003e20008121848 */
[----:B------:R-:W-:Y:S02]  /*68d0*/  LOP3.LUT R198, R0, 0xe, RZ, 0xfc, !PT ;  /* 0x0000000e00c67812 */ /* 0x000fe400078efcff */
[----:B------:R-:W-:Y:S01]  /*68e0*/  SEL R50, R50, RZ, P1 ;  /* 0x000000ff32327207 */ /* 0x000fe20000800000 */
[----:B------:R1:W-:Y:S01]  /*68f0*/  LDGSTS.E [R2+0xf800], [R118.64], P3 ;  /* 0x0f80000076027fae */ /* 0x0003e20009921848 */
[----:B------:R-:W-:-:S02]  /*6900*/  ISETP.GE.AND P4, PT, R57, UR6, PT ;  /* 0x0000000639007c0c */ /* 0x000fc4000bf86270 */
[----:B------:R-:W-:Y:S02]  /*6910*/  ISETP.GE.AND P3, PT, R198, UR6, PT ;  /* 0x00000006c6007c0c */ /* 0x000fe4000bf66270 */
[----:B------:R-:W-:Y:S01]  /*6920*/  SEL R51, R51, RZ, P1 ;  /* 0x000000ff33337207 */ /* 0x000fe20000800000 */
[----:B------:R1:W-:Y:S01]  /*6930*/  LDGSTS.E [R2+0xfc00], [R120.64], P2 ;  /* 0x0fc0000078027fae */ /* 0x0003e20009121848 */
[----:B------:R-:W-:Y:S02]  /*6940*/  LOP3.LUT R198, R0, 0x12, RZ, 0xfc, !PT ;  /* 0x0000001200c67812 */ /* 0x000fe400078efcff */
[----:B------:R-:W-:Y:S02]  /*6950*/  ISETP.NE.U32.AND P0, PT, R50, RZ, PT ;  /* 0x000000ff3200720c */ /* 0x000fe40003f05070 */
[----:B------:R-:W-:Y:S02]  /*6960*/  SEL R50, RZ, 0x4, P4 ;  /* 0x00000004ff327807 */ /* 0x000fe40002000000 */
[----:B------:R-:W-:-:S02]  /*6970*/  ISETP.NE.U32.AND P5, PT, R51, RZ, PT ;  /* 0x000000ff3300720c */ /* 0x000fc40003fa5070 */
[----:B------:R-:W-:Y:S02]  /*6980*/  ISETP.GE.AND P4, PT, R198, UR6, PT ;  /* 0x00000006c6007c0c */ /* 0x000fe4000bf86270 */
[----:B------:R-:W-:Y:S02]  /*6990*/  LOP3.LUT R198, R0, 0x16, RZ, 0xfc, !PT ;  /* 0x0000001600c67812 */ /* 0x000fe400078efcff */
[----:B------:R-:W-:Y:S02]  /*69a0*/  SEL R50, R50, RZ, P1 ;  /* 0x000000ff32327207 */ /* 0x000fe40000800000 */
[----:B------:R-:W-:Y:S02]  /*69b0*/  SEL R51, RZ, 0x4, P3 ;  /* 0x00000004ff337807 */ /* 0x000fe40001800000 */
[----:B------:R-:W-:Y:S02]  /*69c0*/  ISETP.GE.AND P2, PT, R198, UR6, PT ;  /* 0x00000006c6007c0c */ /* 0x000fe4000bf46270 */
[----:B------:R-:W-:Y:S01]  /*69d0*/  ISETP.NE.U32.AND P3, PT, R50, RZ, PT ;  /* 0x000000ff3200720c */ /* 0x000fe20003f65070 */
[----:B------:R1:W-:Y:S01]  /*69e0*/  LDGSTS.E [R4+0xc200], [R122.64], P5 ;  /* 0x0c2000007a047fae */ /* 0x0003e2000a921848 */
[----:B------:R-:W-:-:S02]  /*69f0*/  SEL R52, RZ, 0x4, P4 ;  /* 0x00000004ff347807 */ /* 0x000fc40002000000 */
[----:B------:R-:W-:Y:S01]  /*6a00*/  SEL R51, R51, RZ, P1 ;  /* 0x000000ff33337207 */ /* 0x000fe20000800000 */
[----:B------:R1:W-:Y:S01]  /*6a10*/  LDGSTS.E [R4+0xc600], [R124.64], P0 ;  /* 0x0c6000007c047fae */ /* 0x0003e20008121848 */
[----:B------:R-:W-:Y:S02]  /*6a20*/  SEL R50, RZ, 0x4, P2 ;  /* 0x00000004ff327807 */ /* 0x000fe40001000000 */
[----:B------:R-:W-:Y:S02]  /*6a30*/  SEL R52, R52, RZ, P1 ;  /* 0x000000ff34347207 */ /* 0x000fe40000800000 */
[----:B------:R-:W-:Y:S02]  /*6a40*/  ISETP.NE.U32.AND P4, PT, R51, RZ, PT ;  /* 0x000000ff3300720c */ /* 0x000fe40003f85070 */
[----:B------:R-:W-:Y:S01]  /*6a50*/  SEL R50, R50, RZ, P1 ;  /* 0x000000ff32327207 */ /* 0x000fe20000800000 */
[----:B------:R1:W-:Y:S01]  /*6a60*/  LDGSTS.E [R4+0xca00], [R126.64], P3 ;  /* 0x0ca000007e047fae */ /* 0x0003e20009921848 */
[----:B------:R-:W-:-:S02]  /*6a70*/  ISETP.NE.U32.AND P2, PT, R52, RZ, PT ;  /* 0x000000ff3400720c */ /* 0x000fc40003f45070 */
[----:B------:R-:W-:Y:S02]  /*6a80*/  ISETP.GE.AND P5, PT, R237, UR6, PT ;  /* 0x00000006ed007c0c */ /* 0x000fe4000bfa6270 */
[----:B------:R-:W-:Y:S02]  /*6a90*/  ISETP.NE.U32.AND P0, PT, R50, RZ, PT ;  /* 0x000000ff3200720c */ /* 0x000fe40003f05070 */
[----:B------:R-:W-:Y:S02]  /*6aa0*/  SEL R50, RZ, 0x4, P5 ;  /* 0x00000004ff327807 */ /* 0x000fe40002800000 */
[----:B------:R-:W-:Y:S01]  /*6ab0*/  ISETP.GE.AND P3, PT, R239, UR6, PT ;  /* 0x00000006ef007c0c */ /* 0x000fe2000bf66270 */
[----:B------:R1:W-:Y:S01]  /*6ac0*/  LDGSTS.E [R4+0xce00], [R128.64], P4 ;  /* 0x0ce0000080047fae */ /* 0x0003e2000a121848 */
[----:B------:R-:W-:Y:S02]  /*6ad0*/  SEL R50, R50, RZ, P1 ;  /* 0x000000ff32327207 */ /* 0x000fe40000800000 */
[----:B------:R-:W-:Y:S01]  /*6ae0*/  ISETP.GE.AND P5, PT, R241, UR6, PT ;  /* 0x00000006f1007c0c */ /* 0x000fe2000bfa6270 */
[----:B------:R1:W-:Y:S01]  /*6af0*/  LDGSTS.E [R4+0xd200], [R130.64], P2 ;  /* 0x0d20000082047fae */ /* 0x0003e20009121848 */
[----:B------:R-:W-:-:S02]  /*6b00*/  SEL R51, RZ, 0x4, P3 ;  /* 0x00000004ff337807 */ /* 0x000fc40001800000 */
[----:B------:R-:W-:Y:S01]  /*6b10*/  ISETP.NE.U32.AND P3, PT, R50, RZ, PT ;  /* 0x000000ff3200720c */ /* 0x000fe20003f65070 */
[----:B------:R1:W-:Y:S01]  /*6b20*/  LDGSTS.E [R4+0xd600], [R132.64], P0 ;  /* 0x0d60000084047fae */ /* 0x0003e20008121848 */
[----:B------:R-:W-:Y:S02]  /*6b30*/  SEL R51, R51, RZ, P1 ;  /* 0x000000ff33337207 */ /* 0x000fe40000800000 */
[----:B------:R-:W-:Y:S02]  /*6b40*/  SEL R50, RZ, 0x4, P5 ;  /* 0x00000004ff327807 */ /* 0x000fe40002800000 */
[----:B------:R-:W-:Y:S02]  /*6b50*/  ISETP.GE.AND P2, PT, R243, UR6, PT ;  /* 0x00000006f3007c0c */ /* 0x000fe4000bf46270 */
[----:B------:R-:W-:Y:S02]  /*6b60*/  ISETP.NE.U32.AND P4, PT, R51, RZ, PT ;  /* 0x000000ff3300720c */ /* 0x000fe40003f85070 */
[----:B------:R-:W-:-:S02]  /*6b70*/  SEL R50, R50, RZ, P1 ;  /* 0x000000ff32327207 */ /* 0x000fc40000800000 */
[----:B------:R-:W-:Y:S01]  /*6b80*/  ISETP.GE.AND P5, PT, R245, UR6, PT ;  /* 0x00000006f5007c0c */ /* 0x000fe2000bfa6270 */
[----:B------:R1:W-:Y:S01]  /*6b90*/  LDGSTS.E [R4+0xda00], [R134.64], P3 ;  /* 0x0da0000086047fae */ /* 0x0003e20009921848 */
[----:B------:R-:W-:Y:S02]  /*6ba0*/  SEL R51, RZ, 0x4, P2 ;  /* 0x00000004ff337807 */ /* 0x000fe40001000000 */
[----:B------:R-:W-:Y:S02]  /*6bb0*/  ISETP.NE.U32.AND P2, PT, R50, RZ, PT ;  /* 0x000000ff3200720c */ /* 0x000fe40003f45070 */
[----:B------:R-:W-:Y:S02]  /*6bc0*/  SEL R50, RZ, 0x4, P5 ;  /* 0x00000004ff327807 */ /* 0x000fe40002800000 */
[----:B------:R-:W-:Y:S01]  /*6bd0*/  SEL R51, R51, RZ, P1 ;  /* 0x000000ff33337207 */ /* 0x000fe20000800000 */
[----:B------:R1:W-:Y:S01]  /*6be0*/  LDGSTS.E [R4+0xde00], [R136.64], P4 ;  /* 0x0de0000088047fae */ /* 0x0003e2000a121848 */
[----:B------:R-:W-:-:S02]  /*6bf0*/  ISETP.GE.AND P5, PT, R247, UR6, PT ;  /* 0x00000006f7007c0c */ /* 0x000fc4000bfa6270 */
[----:B------:R-:W-:Y:S02]  /*6c00*/  ISETP.NE.U32.AND P0, PT, R51, RZ, PT ;  /* 0x000000ff3300720c */ /* 0x000fe40003f05070 */
[----:B------:R-:W-:Y:S02]  /*6c10*/  SEL R50, R50, RZ, P1 ;  /* 0x000000ff32327207 */ /* 0x000fe40000800000 */
[----:B------:R-:W-:Y:S01]  /*6c20*/  SEL R51, RZ, 0x4, P5 ;  /* 0x00000004ff337807 */ /* 0x000fe20002800000 */
[----:B------:R1:W-:Y:S01]  /*6c30*/  LDGSTS.E [R4+0xe200], [R138.64], P2 ;  /* 0x0e2000008a047fae */ /* 0x0003e20009121848 */
[----:B------:R-:W-:Y:S02]  /*6c40*/  ISETP.GE.AND P5, PT, R249, UR6, PT ;  /* 0x00000006f9007c0c */ /* 0x000fe4000bfa6270 */
[----:B------:R-:W-:Y:S02]  /*6c50*/  ISETP.NE.U32.AND P3, PT, R50, RZ, PT ;  /* 0x000000ff3200720c */ /* 0x000fe40003f65070 */
[----:B------:R-:W-:-:S02]  /*6c60*/  SEL R51, R51, RZ, P1 ;  /* 0x000000ff33337207 */ /* 0x000fc40000800000 */
[----:B------:R-:W-:Y:S01]  /*6c70*/  SEL R50, RZ, 0x4, P5 ;  /* 0x00000004ff327807 */ /* 0x000fe20002800000 */
[----:B------:R1:W-:Y:S01]  /*6c80*/  LDGSTS.E [R4+0xe600], [R140.64], P0 ;  /* 0x0e6000008c047fae */ /* 0x0003e20008121848 */
[----:B------:R-:W-:Y:S02]  /*6c90*/  ISETP.GE.AND P5, PT, R251, UR6, PT ;  /* 0x00000006fb007c0c */ /* 0x000fe4000bfa6270 */
[----:B------:R-:W-:Y:S02]  /*6ca0*/  ISETP.NE.U32.AND P4, PT, R51, RZ, PT ;  /* 0x000000ff3300720c */ /* 0x000fe40003f85070 */
[----:B------:R-:W-:Y:S02]  /*6cb0*/  SEL R50, R50, RZ, P1 ;  /* 0x000000ff32327207 */ /* 0x000fe40000800000 */
[----:B------:R-:W-:Y:S01]  /*6cc0*/  ISETP.GE.AND P2, PT, R233, UR6, PT ;  /* 0x00000006e9007c0c */ /* 0x000fe2000bf46270 */
[----:B------:R1:W-:Y:S01]  /*6cd0*/  LDGSTS.E [R4+0xea00], [R142.64], P3 ;  /* 0x0ea000008e047fae */ /* 0x0003e20009921848 */
[----:B------:R-:W-:-:S02]  /*6ce0*/  SEL R51, RZ, 0x4, P5 ;  /* 0x00000004ff337807 */ /* 0x000fc40002800000 */
[----:B------:R-:W-:Y:S02]  /*6cf0*/  ISETP.NE.U32.AND P0, PT, R50, RZ, PT ;  /* 0x000000ff3200720c */ /* 0x000fe40003f05070 */
[----:B------:R-:W-:Y:S02]  /*6d00*/  ISETP.GE.AND P5, PT, R217, UR6, PT ;  /* 0x00000006d9007c0c */ /* 0x000fe4000bfa6270 */
[----:B------:R-:W-:Y:S01]  /*6d10*/  SEL R50, RZ, 0x4, P2 ;  /* 0x00000004ff327807 */ /* 0x000fe20001000000 */
[----:B------:R1:W-:Y:S01]  /*6d20*/  LDGSTS.E [R4+0xee00], [R144.64], P4 ;  /* 0x0ee0000090047fae */ /* 0x0003e2000a121848 */
[----:B------:R-:W-:Y:S02]  /*6d30*/  SEL R51, R51, RZ, P1 ;  /* 0x000000ff33337207 */ /* 0x000fe40000800000 */
[----:B------:R-:W-:Y:S02]  /*6d40*/  ISETP.GE.AND P2, PT, R235, UR6, PT ;  /* 0x00000006eb007c0c */ /* 0x000fe4000bf46270 */
[----:B------:R-:W-:Y:S01]  /*6d50*/  SEL R52, RZ, 0x4, P5 ;  /* 0x00000004ff347807 */ /* 0x000fe20002800000 */
[----:B------:R-:W2:Y:S01]  /*6d60*/  S2R R235, SR_TID.X ;  /* 0x0000000000eb7919 */ /* 0x000ea20000002100 */
[----:B------:R-:W-:-:S02]  /*6d70*/  ISETP.NE.U32.AND P5, PT, R51, RZ, PT ;  /* 0x000000ff3300720c */ /* 0x000fc40003fa5070 */
[----:B------:R-:W-:Y:S01]  /*6d80*/  SEL R51, RZ, 0x4, P2 ;  /* 0x00000004ff337807 */ /* 0x000fe20001000000 */
[----:B------:R1:W-:Y:S01]  /*6d90*/  LDGSTS.E [R4+0xf200], [R146.64], P0 ;  /* 0x0f20000092047fae */ /* 0x0003e20008121848 */
[----:B------:R-:W-:Y:S02]  /*6da0*/  SEL R50, R50, RZ, P1 ;  /* 0x000000ff32327207 */ /* 0x000fe40000800000 */
[----:B------:R-:W-:Y:S02]  /*6db0*/  SEL R52, R52, RZ, P1 ;  /* 0x000000ff34347207 */ /* 0x000fe40000800000 */
[----:B------:R-:W-:Y:S02]  /*6dc0*/  SEL R51, R51, RZ, P1 ;  /* 0x000000ff33337207 */ /* 0x000fe40000800000 */
[----:B------:R-:W-:Y:S02]  /*6dd0*/  ISETP.NE.U32.AND P2, PT, R50, RZ, PT ;  /* 0x000000ff3200720c */ /* 0x000fe40003f45070 */
[----:B------:R-:W-:Y:S01]  /*6de0*/  ISETP.NE.U32.AND P1, PT, R52, RZ, PT ;  /* 0x000000ff3400720c */ /* 0x000fe20003f25070 */
[----:B------:R1:W-:Y:S01]  /*6df0*/  LDGSTS.E [R4+0xf600], [R148.64], P5 ;  /* 0x0f60000094047fae */ /* 0x0003e2000a921848 */
[----:B------:R-:W-:-:S09]  /*6e00*/  ISETP.NE.U32.AND P3, PT, R51, RZ, PT ;  /* 0x000000ff3300720c */ /* 0x000fd20003f65070 */
[----:B------:R1:W-:Y:S04]  /*6e10*/  LDGSTS.E [R4+0xfa00], [R150.64], P2 ;  /* 0x0fa0000096047fae */ /* 0x0003e80009121848 */
[----:B------:R1:W-:Y:S04]  /*6e20*/  LDGSTS.E [R4+0xfe00], [R152.64], P1 ;  /* 0x0fe0000098047fae */ /* 0x0003e80008921848 */
[----:B------:R-:W0:Y:S04]  /*6e30*/  LDGDEPBAR ;  /* 0x00000000000079af */ /* 0x000e280000000000 */
        /* <DEDUP_REMOVED lines=32> */
[----:B------:R-:W0:Y:S01]  /*7040*/  LDGDEPBAR ;  /* 0x00000000000079af */ /* 0x000e220000000000 */
[----:B------:R-:W-:Y:S05]  /*7050*/  @P6 BRA `(.L_x_0) ;  /* 0x0000013000006947 */ /* 0x000fea0003800000 */
[----:B--2---:R-:W-:Y:S01]  /*7060*/  IMAD.SHL.U32 R212, R235, 0x40, RZ ;  /* 0x00000040ebd47824 */ /* 0x004fe200078e00ff */
[----:B-1----:R-:W-:Y:S01]  /*7070*/  CS2R R88, SRZ ;  /* 0x0000000000587805 */ /* 0x002fe2000001ff00 */
[----:B------:R-:W-:Y:S01]  /*7080*/  CS2R R90, SRZ ;  /* 0x00000000005a7805 */ /* 0x000fe2000001ff00 */
        /* <DEDUP_REMOVED lines=14> */
[----:B------:R-:W-:Y:S01]  /*7170*/  LOP3.LUT R212, R212, 0x800, RZ, 0xc0, !PT ;  /* 0x00000800d4d47812 */ /* 0x000fe200078ec0ff */
[----:B------:R-:W-:Y:S05]  /*7180*/  BRA `(.L_x_1) ;  /* 0x000035a000007947 */ /* 0x000fea0003800000 */
.L_x_0:
[----:B--2---:R-:W-:Y:S01]  /*7190*/  SHF.R.S32.HI R50, RZ, 0x1f, R6 ;  /* 0x0000001fff327819 */ /* 0x004fe20000011406 */
[----:B-1----:R-:W-:Y:S01]  /*71a0*/  IMAD R133, R232, c[0x0][0x188], RZ ;  /* 0x00006200e8857a24 */ /* 0x002fe200078e02ff */
[C---:B------:R-:W-:Y:S01]  /*71b0*/  IADD3 R200, P3, R6.reuse, R48, RZ ;  /* 0x0000003006c87210 */ /* 0x040fe20007f7e0ff */
[----:B------:R-:W-:Y:S01]  /*71c0*/  IMAD R139, R217, c[0x0][0x188], RZ ;  /* 0x00006200d98b7a24 */ /* 0x000fe200078e02ff */
[----:B------:R-:W-:Y:S01]  /*71d0*/  IADD3 R202, P4, R6, R49, RZ ;  /* 0x0000003106ca7210 */ /* 0x000fe20007f9e0ff */
[----:B------:R-:W-:Y:S01]  /*71e0*/  IMAD R123, R247, c[0x0][0x188], RZ ;  /* 0x00006200f77b7a24 */ /* 0x000fe200078e02ff */
[----:B------:R-:W-:Y:S01]  /*71f0*/  LEA.HI.X.SX32 R201, R48, R50, 0x1, P3 ;  /* 0x0000003230c97211 */ /* 0x000fe200018f0eff */
[----:B------:R-:W-:Y:S01]  /*7200*/  IMAD R137, R234, c[0x0][0x188], RZ ;  /* 0x00006200ea897a24 */ /* 0x000fe200078e02ff */
[C---:B------:R-:W-:Y:S01]  /*7210*/  IADD3 R186, P3, R6.reuse, R41, RZ ;  /* 0x0000002906ba7210 */ /* 0x040fe20007f7e0ff */
[----:B------:R-:W-:Y:S01]  /*7220*/  IMAD R135, R233, c[0x0][0x188], RZ ;  /* 0x00006200e9877a24 */ /* 0x000fe200078e02ff */
[----:B------:R-:W-:Y:S01]  /*7230*/  IADD3 R196, P1, R6, R46, RZ ;  /* 0x0000002e06c47210 */ /* 0x000fe20007f3e0ff */
[----:B------:R-:W-:Y:S01]  /*7240*/  IMAD R129, R250, c[0x0][0x188], RZ ;  /* 0x00006200fa817a24 */ /* 0x000fe200078e02ff */
[-C--:B------:R-:W-:Y:S01]  /*7250*/  LEA.HI.X.SX32 R187, R41, R50.reuse, 0x1, P3 ;  /* 0x0000003229bb7211 */ /* 0x080fe200018f0eff */
[----:B------:R-:W-:Y:S01]  /*7260*/  IMAD R113, R242, c[0x0][0x188], RZ ;  /* 0x00006200f2717a24 */ /* 0x000fe200078e02ff */
[C---:B------:R-:W-:Y:S01]  /*7270*/  IADD3 R172, P3, R6.reuse, R33, RZ ;  /* 0x0000002106ac7210 */ /* 0x040fe20007f7e0ff */
[----:B------:R-:W-:Y:S01]  /*7280*/  IMAD R131, R251, c[0x0][0x188], RZ ;  /* 0x00006200fb837a24 */ /* 0x000fe200078e02ff */
[----:B------:R-:W-:Y:S01]  /*7290*/  LEA.HI.X.SX32 R203, R49, R50, 0x1, P4 ;  /* 0x0000003231cb7211 */ /* 0x000fe200020f0eff */
[----:B------:R-:W-:Y:S01]  /*72a0*/  IMAD R127, R249, c[0x0][0x188], RZ ;  /* 0x00006200f97f7a24 */ /* 0x000fe200078e02ff */
[----:B------:R-:W-:Y:S01]  /*72b0*/  IADD3 R188, P4, R6, R42, RZ ;  /* 0x0000002a06bc7210 */ /* 0x000fe20007f9e0ff */
[----:B------:R-:W-:Y:S01]  /*72c0*/  IMAD R125, R248, c[0x0][0x188], RZ ;  /* 0x00006200f87d7a24 */ /* 0x000fe200078e02ff */
[----:B------:R-:W-:Y:S01]  /*72d0*/  LEA.HI.X.SX32 R197, R46, R50, 0x1, P1 ;  /* 0x000000322ec57211 */ /* 0x000fe200008f0eff */
[----:B------:R-:W-:Y:S01]  /*72e0*/  IMAD R119, R245, c[0x0][0x188], RZ ;  /* 0x00006200f5777a24 */ /* 0x000fe200078e02ff */
[----:B------:R-:W-:Y:S01]  /*72f0*/  IADD3 R190, P5, R6, R43, RZ ;  /* 0x0000002b06be7210 */ /* 0x000fe20007fbe0ff */
[----:B------:R-:W-:Y:S01]  /*7300*/  IMAD R121, R246, c[0x0][0x188], RZ ;  /* 0x00006200f6797a24 */ /* 0x000fe200078e02ff */
[----:B------:R-:W-:Y:S01]  /*7310*/  IADD3 R182, P1, R6, R38, RZ ;  /* 0x0000002606b67210 */ /* 0x000fe20007f3e0ff */
[----:B------:R-:W-:Y:S01]  /*7320*/  IMAD R117, R244, c[0x0][0x188], RZ ;  /* 0x00006200f4757a24 */ /* 0x000fe200078e02ff */
[C---:B------:R-:W-:Y:S01]  /*7330*/  IADD3 R198, P2, R6.reuse, R47, RZ ;  /* 0x0000002f06c67210 */ /* 0x040fe20007f5e0ff */
[----:B------:R-:W-:Y:S01]  /*7340*/  IMAD R115, R243, c[0x0][0x188], RZ ;  /* 0x00006200f3737a24 */ /* 0x000fe200078e02ff */
[----:B------:R-:W-:Y:S01]  /*7350*/  IADD3 R192, P6, R6, R44, RZ ;  /* 0x0000002c06c07210 */ /* 0x000fe20007fde0ff */
[----:B------:R-:W-:Y:S01]  /*7360*/  IMAD R109, R240, c[0x0][0x188], RZ ;  /* 0x00006200f06d7a24 */ /* 0x000fe200078e02ff */
[----:B------:R-:W-:Y:S01]  /*7370*/  LEA.HI.X.SX32 R173, R33, R50, 0x1, P3 ;  /* 0x0000003221ad7211 */ /* 0x000fe200018f0eff */
[----:B------:R-:W-:Y:S01]  /*7380*/  IMAD R111, R241, c[0x0][0x188], RZ ;  /* 0x00006200f16f7a24 */ /* 0x000fe200078e02ff */
[----:B------:R-:W-:Y:S01]  /*7390*/  IADD3 R158, P3, R6, R26, RZ ;  /* 0x0000001a069e7210 */ /* 0x000fe20007f7e0ff */
[----:B------:R-:W-:Y:S01]  /*73a0*/  IMAD R107, R239, c[0x0][0x188], RZ ;  /* 0x00006200ef6b7a24 */ /* 0x000fe200078e02ff */
[-C--:B------:R-:W-:Y:S01]  /*73b0*/  LEA.HI.X.SX32 R189, R42, R50.reuse, 0x1, P4 ;  /* 0x000000322abd7211 */ /* 0x080fe200020f0eff */
[----:B------:R-:W-:Y:S01]  /*73c0*/  IMAD R105, R238, c[0x0][0x188], RZ ;  /* 0x00006200ee697a24 */ /* 0x000fe200078e02ff */
[----:B------:R-:W-:Y:S01]  /*73d0*/  LEA.HI.X.SX32 R191, R43, R50, 0x1, P5 ;  /* 0x000000322bbf7211 */ /* 0x000fe200028f0eff */
[----:B------:R-:W-:Y:S01]  /*73e0*/  IMAD R52, R0, c[0x0][0x188], RZ ;  /* 0x0000620000347a24 */ /* 0x000fe200078e02ff */
[----:B------:R-:W-:Y:S01]  /*73f0*/  IADD3 R174, P4, R6, R34, RZ ;  /* 0x0000002206ae7210 */ /* 0x000fe20007f9e0ff */
[C---:B------:R-:W-:Y:S01]  /*7400*/  IMAD.SHL.U32 R42, R235.reuse, 0x2, RZ ;  /* 0x00000002eb2a7824 */ /* 0x040fe200078e00ff */
[-C--:B------:R-:W-:Y:S01]  /*7410*/  LEA.HI.X.SX32 R183, R38, R50.reuse, 0x1, P1 ;  /* 0x0000003226b77211 */ /* 0x080fe200008f0eff */
[----:B------:R-:W-:Y:S01]  /*7420*/  IMAD.SHL.U32 R212, R235, 0x40, RZ ;  /* 0x00000040ebd47824 */ /* 0x000fe200078e00ff */
[-C--:B------:R-:W-:Y:S01]  /*7430*/  LEA.HI.X.SX32 R199, R47, R50.reuse, 0x1, P2 ;  /* 0x000000322fc77211 */ /* 0x080fe200010f0eff */
[----:B------:R-:W-:Y:S01]  /*7440*/  IMAD R47, R236, c[0x0][0x188], RZ ;  /* 0x00006200ec2f7a24 */ /* 0x000fe200078e02ff */
[----:B------:R-:W-:Y:S01]  /*7450*/  LEA.HI.X.SX32 R193, R44, R50, 0x1, P6 ;  /* 0x000000322cc17211 */ /* 0x000fe200030f0eff */
[----:B------:R-:W-:Y:S01]  /*7460*/  CS2R R88, SRZ ;  /* 0x0000000000587805 */ /* 0x000fe2000001ff00 */
[C---:B------:R-:W-:Y:S01]  /*7470*/  IADD3 R176, P5, R6.reuse, R35, RZ ;  /* 0x0000002306b07210 */ /* 0x040fe20007fbe0ff */
[----:B------:R-:W-:Y:S01]  /*7480*/  CS2R R90, SRZ ;  /* 0x00000000005a7805 */ /* 0x000fe2000001ff00 */
[C---:B------:R-:W-:Y:S01]  /*7490*/  IADD3 R168, P1, R6.reuse, R31, RZ ;  /* 0x0000001f06a87210 */ /* 0x040fe20007f3e0ff */
[----:B------:R-:W-:Y:S01]  /*74a0*/  CS2R R84, SRZ ;  /* 0x0000000000547805 */ /* 0x000fe2000001ff00 */
[C---:B------:R-:W-:Y:S01]  /*74b0*/  IADD3 R184, P2, R6.reuse, R39, RZ ;  /* 0x0000002706b87210 */ /* 0x040fe20007f5e0ff */
[----:B------:R-:W-:Y:S01]  /*74c0*/  CS2R R86, SRZ ;  /* 0x0000000000567805 */ /* 0x000fe2000001ff00 */
[----:B------:R-:W-:Y:S01]  /*74d0*/  IADD3 R178, P6, R6, R36, RZ ;  /* 0x0000002406b27210 */ /* 0x000fe20007fde0ff */
[----:B------:R-:W-:Y:S01]  /*74e0*/  CS2R R80, SRZ ;  /* 0x0000000000507805 */ /* 0x000fe2000001ff00 */
[-C--:B------:R-:W-:Y:S01]  /*74f0*/  LEA.HI.X.SX32 R159, R26, R50.reuse, 0x1, P3 ;  /* 0x000000321a9f7211 */ /* 0x080fe200018f0eff */
[----:B------:R-:W-:Y:S01]  /*7500*/  CS2R R82, SRZ ;  /* 0x0000000000527805 */ /* 0x000fe2000001ff00 */
[----:B------:R-:W-:Y:S01]  /*7510*/  IADD3 R144, P3, R6, R19, RZ ;  /* 0x0000001306907210 */ /* 0x000fe20007f7e0ff */
[----:B------:R-:W-:Y:S01]  /*7520*/  CS2R R76, SRZ ;  /* 0x00000000004c7805 */ /* 0x000fe2000001ff00 */
[-C--:B------:R-:W-:Y:S01]  /*7530*/  LEA.HI.X.SX32 R175, R34, R50.reuse, 0x1, P4 ;  /* 0x0000003222af7211 */ /* 0x080fe200020f0eff */
[----:B------:R-:W-:Y:S01]  /*7540*/  CS2R R78, SRZ ;  /* 0x00000000004e7805 */ /* 0x000fe2000001ff00 */
[-C--:B------:R-:W-:Y:S01]  /*7550*/  LEA.HI.X.SX32 R177, R35, R50.reuse, 0x1, P5 ;  /* 0x0000003223b17211 */ /* 0x080fe200028f0eff */
[----:B------:R-:W-:Y:S01]  /*7560*/  CS2R R92, SRZ ;  /* 0x00000000005c7805 */ /* 0x000fe2000001ff00 */
[C---:B------:R-:W-:Y:S01]  /*7570*/  IADD3 R160, P4, R6.reuse, R27, RZ ;  /* 0x0000001b06a07210 */ /* 0x040fe20007f9e0ff */
[----:B------:R-:W-:Y:S01]  /*7580*/  CS2R R94, SRZ ;  /* 0x00000000005e7805 */ /* 0x000fe2000001ff00 */
[-C--:B------:R-:W-:Y:S01]  /*7590*/  LEA.HI.X.SX32 R169, R31, R50.reuse, 0x1, P1 ;  /* 0x000000321fa97211 */ /* 0x080fe200008f0eff */
[----:B------:R-:W-:Y:S01]  /*75a0*/  CS2R R72, SRZ ;  /* 0x0000000000487805 */ /* 0x000fe2000001ff00 */
[----:B------:R-:W-:Y:S01]  /*75b0*/  IADD3 R194, P0, R6, R45, RZ ;  /* 0x0000002d06c27210 */ /* 0x000fe20007f1e0ff */
[----:B------:R-:W-:Y:S01]  /*75c0*/  CS2R R74, SRZ ;  /* 0x00000000004a7805 */ /* 0x000fe2000001ff00 */
[-C--:B------:R-:W-:Y:S01]  /*75d0*/  LEA.HI.X.SX32 R185, R39, R50.reuse, 0x1, P2 ;  /* 0x0000003227b97211 */ /* 0x080fe200010f0eff */
[----:B------:R-:W-:Y:S01]  /*75e0*/  CS2R R48, SRZ ;  /* 0x0000000000307805 */ /* 0x000fe2000001ff00 */
[----:B------:R-:W-:Y:S01]  /*75f0*/  LEA.HI.X.SX32 R179, R36, R50, 0x1, P6 ;  /* 0x0000003224b37211 */ /* 0x000fe200030f0eff */
[----:B------:R-:W-:Y:S01]  /*7600*/  CS2R R56, SRZ ;  /* 0x0000000000387805 */ /* 0x000fe2000001ff00 */
[C---:B------:R-:W-:Y:S01]  /*7610*/  IADD3 R162, P5, R6.reuse, R28, RZ ;  /* 0x0000001c06a27210 */ /* 0x040fe20007fbe0ff */
[----:B------:R-:W-:Y:S01]  /*7620*/  CS2R R58, SRZ ;  /* 0x00000000003a7805 */ /* 0x000fe2000001ff00 */
[C---:B------:R-:W-:Y:S01]  /*7630*/  IADD3 R154, P1, R6.reuse, R24, RZ ;  /* 0x00000018069a7210 */ /* 0x040fe20007f3e0ff */
[----:B------:R-:W-:Y:S01]  /*7640*/  UIADD3 UR5, UR5, -0x100, URZ ;  /* 0xffffff0005057890 */ /* 0x000fe2000fffe03f */
[C---:B------:R-:W-:Y:S01]  /*7650*/  IADD3 R170, P2, R6.reuse, R32, RZ ;  /* 0x0000002006aa7210 */ /* 0x040fe20007f5e0ff */
[----:B------:R-:W-:Y:S01]  /*7660*/  UMOV UR4, URZ ;  /* 0x0000003f00047c82 */ /* 0x000fe20008000000 */
[----:B------:R-:W-:-:S02]  /*7670*/  IADD3 R164, P6, R6, R29, RZ ;  /* 0x0000001d06a47210 */ /* 0x000fc40007fde0ff */
[----:B------:R-:W-:Y:S02]  /*7680*/  LEA.HI.X.SX32 R145, R19, R50, 0x1, P3 ;  /* 0x0000003213917211 */ /* 0x000fe400018f0eff */
[----:B------:R-:W-:Y:S02]  /*7690*/  SHF.R.S32.HI R38, RZ, 0x1f, R40 ;  /* 0x0000001fff267819 */ /* 0x000fe40000011428 */
[----:B------:R-:W-:Y:S02]  /*76a0*/  IADD3 R43, P3, R40, R16, RZ ;  /* 0x00000010282b7210 */ /* 0x000fe40007f7e0ff */
[-C--:B------:R-:W-:Y:S02]  /*76b0*/  LEA.HI.X.SX32 R161, R27, R50.reuse, 0x1, P4 ;  /* 0x000000321ba17211 */ /* 0x080fe400020f0eff */
[-C--:B------:R-:W-:Y:S01]  /*76c0*/  LEA.HI.X.SX32 R195, R45, R50.reuse, 0x1, P0 ;  /* 0x000000322dc37211 */ /* 0x080fe200000f0eff */
[----:B------:R-:W-:Y:S01]  /*76d0*/  IMAD R45, R237, c[0x0][0x188], RZ ;  /* 0x00006200ed2d7a24 */ /* 0x000fe200078e02ff */
[----:B------:R-:W-:-:S02]  /*76e0*/  LEA.HI.X.SX32 R163, R28, R50, 0x1, P5 ;  /* 0x000000321ca37211 */ /* 0x000fc400028f0eff */
[----:B------:R-:W-:Y:S02]  /*76f0*/  IADD3 R146, P4, R6, R20, RZ ;  /* 0x0000001406927210 */ /* 0x000fe40007f9e0ff */
[-C--:B------:R-:W-:Y:S02]  /*7700*/  LEA.HI.X.SX32 R155, R24, R50.reuse, 0x1, P1 ;  /* 0x00000032189b7211 */ /* 0x080fe400008f0eff */
[----:B------:R-:W-:Y:S02]  /*7710*/  IADD3 R180, P0, R6, R37, RZ ;  /* 0x0000002506b47210 */ /* 0x000fe40007f1e0ff */
[-C--:B------:R-:W-:Y:S02]  /*7720*/  LEA.HI.X.SX32 R171, R32, R50.reuse, 0x1, P2 ;  /* 0x0000003220ab7211 */ /* 0x080fe400010f0eff */
[----:B------:R-:W-:Y:S02]  /*7730*/  LEA.HI.X.SX32 R165, R29, R50, 0x1, P6 ;  /* 0x000000321da57211 */ /* 0x000fe400030f0eff */
[----:B------:R-:W-:-:S02]  /*7740*/  IADD3 R148, P5, R6, R21, RZ ;  /* 0x0000001506947210 */ /* 0x000fc40007fbe0ff */
[C---:B------:R-:W-:Y:S02]  /*7750*/  IADD3 R140, P1, R6.reuse, R17, RZ ;  /* 0x00000011068c7210 */ /* 0x040fe40007f3e0ff */
[C---:B------:R-:W-:Y:S02]  /*7760*/  IADD3 R156, P2, R6.reuse, R25, RZ ;  /* 0x00000019069c7210 */ /* 0x040fe40007f5e0ff */
[----:B------:R-:W-:Y:S02]  /*7770*/  IADD3 R150, P6, R6, R22, RZ ;  /* 0x0000001606967210 */ /* 0x000fe40007fde0ff */
[----:B------:R-:W-:Y:S02]  /*7780*/  LEA.HI.X.SX32 R44, R16, R38, 0x1, P3 ;  /* 0x00000026102c7211 */ /* 0x000fe400018f0eff */
[----:B------:R-:W-:Y:S02]  /*7790*/  IADD3 R26, P3, R40, R9, RZ ;  /* 0x00000009281a7210 */ /* 0x000fe40007f7e0ff */
[----:B------:R-:W-:-:S02]  /*77a0*/  LEA.HI.X.SX32 R147, R20, R50, 0x1, P4 ;  /* 0x0000003214937211 */ /* 0x000fc400020f0eff */
[-C--:B------:R-:W-:Y:S02]  /*77b0*/  LEA.HI.X.SX32 R181, R37, R50.reuse, 0x1, P0 ;  /* 0x0000003225b57211 */ /* 0x080fe400000f0eff */
[-C--:B------:R-:W-:Y:S02]  /*77c0*/  LEA.HI.X.SX32 R149, R21, R50.reuse, 0x1, P5 ;  /* 0x0000003215957211 */ /* 0x080fe400028f0eff */
[----:B------:R-:W-:Y:S02]  /*77d0*/  LEA.HI.X.SX32 R141, R17, R50, 0x1, P1 ;  /* 0x00000032118d7211 */ /* 0x000fe400008f0eff */
[----:B------:R-:W-:Y:S02]  /*77e0*/  IADD3 R19, P4, R40, R15, RZ ;  /* 0x0000000f28137210 */ /* 0x000fe40007f9e0ff */
[----:B------:R-:W-:Y:S02]  /*77f0*/  IADD3 R166, P0, R6, R30, RZ ;  /* 0x0000001e06a67210 */ /* 0x000fe40007f1e0ff */
[----:B------:R-:W-:-:S02]  /*7800*/  LEA.HI.X.SX32 R157, R25, R50, 0x1, P2 ;  /* 0x00000032199d7211 */ /* 0x000fc400010f0eff */
[----:B------:R-:W-:Y:S02]  /*7810*/  LEA.HI.X.SX32 R151, R22, R50, 0x1, P6 ;  /* 0x0000003216977211 */ /* 0x000fe400030f0eff */
[C---:B------:R-:W-:Y:S02]  /*7820*/  IADD3 R17, P5, R40.reuse, R14, RZ ;  /* 0x0000000e28117210 */ /* 0x040fe40007fbe0ff */
[C---:B------:R-:W-:Y:S02]  /*7830*/  IADD3 R22, P1, R40.reuse, R11, RZ ;  /* 0x0000000b28167210 */ /* 0x040fe40007f3e0ff */
[-C--:B------:R-:W-:Y:S01]  /*7840*/  LEA.HI.X.SX32 R25, R9, R38.reuse, 0x1, P3 ;  /* 0x0000002609197211 */ /* 0x080fe200018f0eff */
[----:B------:R-:W-:Y:S01]  /*7850*/  IMAD.MOV.U32 R9, RZ, RZ, 0x3 ;  /* 0x00000003ff097424 */ /* 0x000fe200078e00ff */
[----:B------:R-:W-:Y:S02]  /*7860*/  IADD3 R132, P3, R40, R133, RZ ;  /* 0x0000008528847210 */ /* 0x000fe40007f7e0ff */
[----:B------:R-:W-:-:S02]  /*7870*/  LEA.HI.X.SX32 R16, R15, R38, 0x1, P4 ;  /* 0x000000260f107211 */ /* 0x000fc400020f0eff */
[----:B------:R-:W-:Y:S02]  /*7880*/  LEA.HI.X.SX32 R167, R30, R50, 0x1, P0 ;  /* 0x000000321ea77211 */ /* 0x000fe400000f0eff */
[----:B------:R-:W-:Y:S01]  /*7890*/  LEA.HI.X.SX32 R15, R14, R38, 0x1, P5 ;  /* 0x000000260e0f7211 */ /* 0x000fe200028f0eff */
[----:B------:R-:W-:Y:S01]  /*78a0*/  IMAD.SHL.U32 R14, R19, 0x4, RZ ;  /* 0x00000004130e7824 */ /* 0x000fe200078e00ff */
[----:B------:R-:W-:Y:S02]  /*78b0*/  IADD3 R142, P2, R6, R18, RZ ;  /* 0x00000012068e7210 */ /* 0x000fe40007f5e0ff */
[C---:B------:R-:W-:Y:S02]  /*78c0*/  IADD3 R28, P4, R40.reuse, R8, RZ ;  /* 0x00000008281c7210 */ /* 0x040fe40007f9e0ff */
[----:B------:R-:W-:Y:S02]  /*78d0*/  IADD3 R30, P5, R40, R7, RZ ;  /* 0x00000007281e7210 */ /* 0x000fe40007fbe0ff */
[----:B------:R-:W-:-:S02]  /*78e0*/  LEA.HI.X.SX32 R21, R11, R38, 0x1, P1 ;  /* 0x000000260b157211 */ /* 0x000fc400008f0eff */
[C---:B------:R-:W-:Y:S02]  /*78f0*/  IADD3 R138, P1, R40.reuse, R139, RZ ;  /* 0x0000008b288a7210 */ /* 0x040fe40007f3e0ff */
[----:B------:R-:W-:Y:S02]  /*7900*/  LEA.HI.X.SX32 R133, R133, R38, 0x1, P3 ;  /* 0x0000002685857211 */ /* 0x000fe400018f0eff */
[----:B------:R-:W-:Y:S02]  /*7910*/  IADD3 R122, P3, R40, R123, RZ ;  /* 0x0000007b287a7210 */ /* 0x000fe40007f7e0ff */
[----:B------:R-:W-:Y:S02]  /*7920*/  IADD3 R152, P0, R6, R23, RZ ;  /* 0x0000001706987210 */ /* 0x000fe40007f1e0ff */
[----:B------:R-:W-:Y:S02]  /*7930*/  LEA.HI.X.SX32 R143, R18, R50, 0x1, P2 ;  /* 0x00000032128f7211 */ /* 0x000fe400010f0eff */
[----:B------:R-:W-:-:S02]  /*7940*/  LEA.HI.X.SX32 R27, R8, R38, 0x1, P4 ;  /* 0x00000026081b7211 */ /* 0x000fc400020f0eff */
[----:B------:R-:W-:Y:S02]  /*7950*/  LEA.HI.X.SX32 R29, R7, R38, 0x1, P5 ;  /* 0x00000026071d7211 */ /* 0x000fe400028f0eff */
[C---:B------:R-:W-:Y:S02]  /*7960*/  IADD3 R24, P2, R40.reuse, R10, RZ ;  /* 0x0000000a28187210 */ /* 0x040fe40007f5e0ff */
[C---:B------:R-:W-:Y:S02]  /*7970*/  IADD3 R136, P4, R40.reuse, R137, RZ ;  /* 0x0000008928887210 */ /* 0x040fe40007f9e0ff */
[C---:B------:R-:W-:Y:S02]  /*7980*/  IADD3 R134, P5, R40.reuse, R135, RZ ;  /* 0x0000008728867210 */ /* 0x040fe40007fbe0ff */
[----:B------:R-:W-:Y:S02]  /*7990*/  LEA.HI.X.SX32 R139, R139, R38, 0x1, P1 ;  /* 0x000000268b8b7211 */ /* 0x000fe400008f0eff */
[----:B------:R-:W-:-:S02]  /*79a0*/  IADD3 R128, P1, R40, R129, RZ ;  /* 0x0000008128807210 */ /* 0x000fc40007f3e0ff */
[----:B------:R-:W-:Y:S02]  /*79b0*/  LEA.HI.X.SX32 R123, R123, R38, 0x1, P3 ;  /* 0x000000267b7b7211 */ /* 0x000fe400018f0eff */
[----:B------:R-:W-:Y:S02]  /*79c0*/  LEA.HI.X.SX32 R153, R23, R50, 0x1, P0 ;  /* 0x0000003217997211 */ /* 0x000fe400000f0eff */
[C---:B------:R-:W-:Y:S01]  /*79d0*/  IADD3 R112, P3, R40.reuse, R113, RZ ;  /* 0x0000007128707210 */ /* 0x040fe20007f7e0ff */
[----:B------:R-:W-:Y:S01]  /*79e0*/  CS2R R50, SRZ ;  /* 0x0000000000327805 */ /* 0x000fe2000001ff00 */
[C---:B------:R-:W-:Y:S02]  /*79f0*/  IADD3 R18, P6, R40.reuse, R13, RZ ;  /* 0x0000000d28127210 */ /* 0x040fe40007fde0ff */
[----:B------:R-:W-:Y:S02]  /*7a00*/  IADD3 R20, P0, R40, R12, RZ ;  /* 0x0000000c28147210 */ /* 0x000fe40007f1e0ff */
[-C--:B------:R-:W-:Y:S01]  /*7a10*/  LEA.HI.X.SX32 R23, R10, R38.reuse, 0x1, P2 ;  /* 0x000000260a177211 */ /* 0x080fe200010f0eff */
[----:B------:R-:W-:Y:S01]  /*7a20*/  IMAD.MOV.U32 R10, RZ, RZ, -0x1 ;  /* 0xffffffffff0a7424 */ /* 0x000fe200078e00ff */
[----:B------:R-:W-:-:S02]  /*7a30*/  LEA.HI.X.SX32 R137, R137, R38, 0x1, P4 ;  /* 0x0000002689897211 */ /* 0x000fc400020f0eff */
[-C--:B------:R-:W-:Y:S02]  /*7a40*/  LEA.HI.X.SX32 R135, R135, R38.reuse, 0x1, P5 ;  /* 0x0000002687877211 */ /* 0x080fe400028f0eff */
[C---:B------:R-:W-:Y:S02]  /*7a50*/  IADD3 R130, P2, R40.reuse, R131, RZ ;  /* 0x0000008328827210 */ /* 0x040fe40007f5e0ff */
[C---:B------:R-:W-:Y:S02]  /*7a60*/  IADD3 R126, P4, R40.reuse, R127, RZ ;  /* 0x0000007f287e7210 */ /* 0x040fe40007f9e0ff */
[C---:B------:R-:W-:Y:S02]  /*7a70*/  IADD3 R124, P5, R40.reuse, R125, RZ ;  /* 0x0000007d287c7210 */ /* 0x040fe40007fbe0ff */
[----:B------:R-:W-:Y:S02]  /*7a80*/  LEA.HI.X.SX32 R129, R129, R38, 0x1, P1 ;  /* 0x0000002681817211 */ /* 0x000fe400008f0eff */
[----:B------:R-:W-:-:S02]  /*7a90*/  IADD3 R118, P1, R40, R119, RZ ;  /* 0x0000007728767210 */ /* 0x000fc40007f3e0ff */
[-C--:B------:R-:W-:Y:S02]  /*7aa0*/  LEA.HI.X.SX32 R113, R113, R38.reuse, 0x1, P3 ;  /* 0x0000002671717211 */ /* 0x080fe400018f0eff */
[-C--:B------:R-:W-:Y:S02]  /*7ab0*/  LEA.HI.X.SX32 R41, R13, R38.reuse, 0x1, P6 ;  /* 0x000000260d297211 */ /* 0x080fe400030f0eff */
[----:B------:R-:W-:Y:S02]  /*7ac0*/  LEA.HI.X.SX32 R35, R12, R38, 0x1, P0 ;  /* 0x000000260c237211 */ /* 0x000fe400000f0eff */
[C---:B------:R-:W-:Y:S02]  /*7ad0*/  IADD3 R37, P3, R40.reuse, R45, RZ ;  /* 0x0000002d28257210 */ /* 0x040fe40007f7e0ff */
[----:B------:R-:W-:Y:S02]  /*7ae0*/  IADD3 R32, P6, R40, R5, RZ ;  /* 0x0000000528207210 */ /* 0x000fe40007fde0ff */
[----:B------:R-:W-:-:S02]  /*7af0*/  LOP3.LUT R12, R235, 0x7, RZ, 0xc0, !PT ;  /* 0x00000007eb0c7812 */ /* 0x000fc400078ec0ff */
[-C--:B------:R-:W-:Y:S02]  /*7b00*/  LEA.HI.X.SX32 R131, R131, R38.reuse, 0x1, P2 ;  /* 0x0000002683837211 */ /* 0x080fe400010f0eff */
[-C--:B------:R-:W-:Y:S02]  /*7b10*/  LEA.HI.X.SX32 R127, R127, R38.reuse, 0x1, P4 ;  /* 0x000000267f7f7211 */ /* 0x080fe400020f0eff */
[----:B------:R-:W-:Y:S02]  /*7b20*/  LEA.HI.X.SX32 R125, R125, R38, 0x1, P5 ;  /* 0x000000267d7d7211 */ /* 0x000fe400028f0eff */
[C---:B------:R-:W-:Y:S02]  /*7b30*/  IADD3 R120, P2, R40.reuse, R121, RZ ;  /* 0x0000007928787210 */ /* 0x040fe40007f5e0ff */
[C---:B------:R-:W-:Y:S02]  /*7b40*/  IADD3 R116, P4, R40.reuse, R117, RZ ;  /* 0x0000007528747210 */ /* 0x040fe40007f9e0ff */
[----:B------:R-:W-:-:S02]  /*7b50*/  IADD3 R114, P5, R40, R115, RZ ;  /* 0x0000007328727210 */ /* 0x000fc40007fbe0ff */
[-C--:B------:R-:W-:Y:S02]  /*7b60*/  LEA.HI.X.SX32 R119, R119, R38.reuse, 0x1, P1 ;  /* 0x0000002677777211 */ /* 0x080fe400008f0eff */
[----:B------:R-:W-:Y:S02]  /*7b70*/  IADD3 R108, P1, R40, R109, RZ ;  /* 0x0000006d286c7210 */ /* 0x000fe40007f3e0ff */
[-C--:B------:R-:W-:Y:S02]  /*7b80*/  LEA.HI.X.SX32 R36, R45, R38.reuse, 0x1, P3 ;  /* 0x000000262d247211 */ /* 0x080fe400018f0eff */
[----:B------:R-:W-:Y:S01]  /*7b90*/  LEA.HI.X.SX32 R31, R5, R38, 0x1, P6 ;  /* 0x00000026051f7211 */ /* 0x000fe200030f0eff */
[----:B------:R-:W-:Y:S01]  /*7ba0*/  IMAD R5, R12, 0x110, RZ ;  /* 0x000001100c057824 */ /* 0x000fe200078e02ff */
[----:B------:R-:W-:Y:S01]  /*7bb0*/  LOP3.LUT R45, R235, 0x3, RZ, 0xc0, !PT ;  /* 0x00000003eb2d7812 */ /* 0x000fe200078ec0ff */
[----:B------:R-:W-:Y:S01]  /*7bc0*/  IMAD.SHL.U32 R12, R43, 0x4, RZ ;  /* 0x000000042b0c7824 */ /* 0x000fe200078e00ff */
[----:B------:R-:W-:-:S02]  /*7bd0*/  SHF.R.S32.HI R6, RZ, 0x1f, R216 ;  /* 0x0000001fff067819 */ /* 0x000fc400000114d8 */
[-C--:B------:R-:W-:Y:S02]  /*7be0*/  LEA.HI.X.SX32 R121, R121, R38.reuse, 0x1, P2 ;  /* 0x0000002679797211 */ /* 0x080fe400010f0eff */
[-C--:B------:R-:W-:Y:S02]  /*7bf0*/  LEA.HI.X.SX32 R117, R117, R38.reuse, 0x1, P4 ;  /* 0x0000002675757211 */ /* 0x080fe400020f0eff */
[----:B------:R-:W-:Y:S02]  /*7c00*/  LEA.HI.X.SX32 R115, R115, R38, 0x1, P5 ;  /* 0x0000002673737211 */ /* 0x000fe400028f0eff */
[----:B------:R-:W-:Y:S01]  /*7c10*/  SHF.L.U64.HI R13, R19, 0x2, R16 ;  /* 0x00000002130d7819 */ /* 0x000fe20000010210 */
[----:B------:R-:W-:Y:S01]  /*7c20*/  IMAD.SHL.U32 R16, R17, 0x4, RZ ;  /* 0x0000000411107824 */ /* 0x000fe200078e00ff */
[C---:B------:R-:W-:Y:S02]  /*7c30*/  IADD3 R34, P0, R40.reuse, R52, RZ ;  /* 0x0000003428227210 */ /* 0x040fe40007f1e0ff */
[----:B------:R-:W-:-:S02]  /*7c40*/  IADD3 R110, P2, R40, R111, RZ ;  /* 0x0000006f286e7210 */ /* 0x000fc40007f5e0ff */
[C---:B------:R-:W-:Y:S02]  /*7c50*/  IADD3 R106, P4, R40.reuse, R107, RZ ;  /* 0x0000006b286a7210 */ /* 0x040fe40007f9e0ff */
[C---:B------:R-:W-:Y:S02]  /*7c60*/  IADD3 R104, P5, R40.reuse, R105, RZ ;  /* 0x0000006928687210 */ /* 0x040fe40007fbe0ff */
[----:B------:R-:W-:Y:S02]  /*7c70*/  IADD3 R39, P6, R40, R47, RZ ;  /* 0x0000002f28277210 */ /* 0x000fe40007fde0ff */
[----:B------:R-:W-:Y:S02]  /*7c80*/  LEA.HI.X.SX32 R109, R109, R38, 0x1, P1 ;  /* 0x000000266d6d7211 */ /* 0x000fe400008f0eff */
[----:B------:R-:W-:Y:S02]  /*7c90*/  SHF.L.U64.HI R15, R17, 0x2, R15 ;  /* 0x00000002110f7819 */ /* 0x000fe4000001020f */
[----:B------:R-:W-:-:S02]  /*7ca0*/  SHF.R.S32.HI R40, RZ, 0x1f, R211 ;  /* 0x0000001fff287819 */ /* 0x000fc400000114d3 */
[----:B------:R-:W-:Y:S02]  /*7cb0*/  LEA R7, P1, R211, c[0x0][0x160], 0x4 ;  /* 0x00005800d3077a11 */ /* 0x000fe400078220ff */
[----:B------:R-:W-:Y:S01]  /*7cc0*/  SHF.L.U64.HI R17, R18, 0x2, R41 ;  /* 0x0000000212117819 */ /* 0x000fe20000010229 */
[----:B------:R-:W-:Y:S01]  /*7cd0*/  IMAD R41, R45, 0x120, RZ ;  /* 0x000001202d297824 */ /* 0x000fe200078e02ff */
[----:B------:R-:W-:Y:S01]  /*7ce0*/  LEA.HI R6, R6, R216, RZ, 0x6 ;  /* 0x000000d806067211 */ /* 0x000fe200078f30ff */
[----:B------:R-:W-:Y:S01]  /*7cf0*/  IMAD.SHL.U32 R18, R18, 0x4, RZ ;  /* 0x0000000412127824 */ /* 0x000fe200078e00ff */
[----:B------:R-:W-:Y:S02]  /*7d00*/  LOP3.LUT R42, R5, 0x30, R42, 0x78, !PT ;  /* 0x00000030052a7812 */ /* 0x000fe400078e782a */
[----:B------:R-:W-:Y:S02]  /*7d10*/  LOP3.LUT R212, R212, 0x800, RZ, 0xc0, !PT ;  /* 0x00000800d4d47812 */ /* 0x000fe400078ec0ff */
[C---:B------:R-:W-:Y:S01]  /*7d20*/  SHF.L.U64.HI R19, R20.reuse, 0x2, R35 ;  /* 0x0000000214137819 */ /* 0x040fe20000010223 */
[----:B------:R-:W-:Y:S01]  /*7d30*/  IMAD.SHL.U32 R20, R20, 0x4, RZ ;  /* 0x0000000414147824 */ /* 0x000fe200078e00ff */
[----:B------:R-:W-:-:S02]  /*7d40*/  LEA.HI.X.SX32 R33, R52, R38, 0x1, P0 ;  /* 0x0000002634217211 */ /* 0x000fc400000f0eff */
[-C--:B------:R-:W-:Y:S02]  /*7d50*/  LEA.HI.X.SX32 R111, R111, R38.reuse, 0x1, P2 ;  /* 0x000000266f6f7211 */ /* 0x080fe400010f0eff */
[-C--:B------:R-:W-:Y:S02]  /*7d60*/  LEA.HI.X.SX32 R107, R107, R38.reuse, 0x1, P4 ;  /* 0x000000266b6b7211 */ /* 0x080fe400020f0eff */
[-C--:B------:R-:W-:Y:S02]  /*7d70*/  LEA.HI.X.SX32 R105, R105, R38.reuse, 0x1, P5 ;  /* 0x0000002669697211 */ /* 0x080fe400028f0eff */
[C-C-:B------:R-:W-:Y:S02]  /*7d80*/  SHF.L.U64.HI R205, R211.reuse, 0x2, R40.reuse ;  /* 0x00000002d3cd7819 */ /* 0x140fe40000010228 */
[----:B------:R-:W-:Y:S02]  /*7d90*/  LEA.HI.X R35, R211, c[0x0][0x164], R40, 0x4, P1 ;  /* 0x00005900d3237a11 */ /* 0x000fe400008f2428 */
[----:B------:R-:W-:-:S02]  /*7da0*/  LEA.HI.X.SX32 R38, R47, R38, 0x1, P6 ;  /* 0x000000262f267211 */ /* 0x000fc400030f0eff */
[----:B------:R-:W-:Y:S02]  /*7db0*/  SHF.R.S32.HI R8, RZ, 0x1f, R210 ;  /* 0x0000001fff087819 */ /* 0x000fe400000114d2 */
[----:B------:R-:W-:Y:S02]  /*7dc0*/  SHF.R.S32.HI R40, RZ, 0x6, R6 ;  /* 0x00000006ff287819 */ /* 0x000fe40000011406 */
[----:B------:R-:W-:Y:S02]  /*7dd0*/  LEA R5, P0, R210, c[0x0][0x168], 0x4 ;  /* 0x00005a00d2057a11 */ /* 0x000fe400078020ff */
[----:B------:R-:W-:Y:S02]  /*7de0*/  LOP3.LUT R41, R41, 0x5c, R235, 0x78, !PT ;  /* 0x0000005c29297812 */ /* 0x000fe400078e78eb */
[----:B------:R-:W-:Y:S02]  /*7df0*/  LOP3.LUT R6, R42, R212, RZ, 0xfc, !PT ;  /* 0x000000d42a067212 */ /* 0x000fe400078efcff */
[C---:B------:R-:W-:Y:S01]  /*7e00*/  SHF.L.U64.HI R203, R202.reuse, 0x2, R203 ;  /* 0x00000002cacb7819 */ /* 0x040fe200000102cb */
[----:B------:R-:W-:Y:S01]  /*7e10*/  IMAD.SHL.U32 R202, R202, 0x4, RZ ;  /* 0x00000004caca7824 */ /* 0x000fe200078e00ff */
        /* <DEDUP_REMOVED lines=76> */
[----:B------:R-:W-:-:S02]  /*82e0*/  SHF.L.U64.HI R204, R210, 0x2, R8 ;  /* 0x00000002d2cc7819 */ /* 0x000fc40000010208 */
        /* <DEDUP_REMOVED lines=41> */
[----:B------:R-:W-:Y:S02]  /*8580*/  LEA.HI.X R8, R210, c[0x0][0x16c], R8, 0x4, P0 ;  /* 0x00005b00d2087a11 */ /* 0x000fe400000f2408 */
[----:B------:R-:W-:Y:S02]  /*8590*/  IADD3 R214, R40, -0x4, RZ ;  /* 0xfffffffc28d67810 */ /* 0x000fe40007ffe0ff */
[----:B------:R-:W-:Y:S02]  /*85a0*/  LOP3.LUT R213, R41, 0x20, RZ, 0x3c, !PT ;  /* 0x0000002029d57812 */ /* 0x000fe400078e3cff */
[----:B------:R-:W-:Y:S02]  /*85b0*/  LOP3.LUT R206, R6, 0x40, RZ, 0x3c, !PT ;  /* 0x0000004006ce7812 */ /* 0x000fe400078e3cff */
.L_x_2:
[----:B------:R-:W-:-:S04]  /*85c0*/  DEPBAR.LE SB0, 0x6 ;  /* 0x000081800000791a */ /* 0x000fc80000000000 */
[----:B------:R-:W-:Y:S01]  /*85d0*/  IADD3 R10, R10, 0x1, RZ ;  /* 0x000000010a0a7810 */ /* 0x000fe20007ffe0ff */
[----:B------:R-:W-:Y:S01]  /*85e0*/  BAR.SYNC.DEFER_BLOCKING 0x0 ;  /* 0x0000000000007b1d */ /* 0x000fe20000010000 */
[----:B------:R-:W-:Y:S02]  /*85f0*/  ISETP.GE.AND P1, PT, R0, UR5, PT ;  /* 0x0000000500007c0c */ /* 0x000fe4000bf26270 */
[----:B------:R-:W-:Y:S02]  /*8600*/  ISETP.GT.AND P0, PT, R10, 0x3, PT ;  /* 0x000000030a00780c */ /* 0x000fe40003f04270 */
[----:B------:R-:W-:Y:S02]  /*8610*/  LOP3.LUT R215, R0, 0x4, RZ, 0xfc, !PT ;  /* 0x0000000400d77812 */ /* 0x000fe400078efcff */
[----:B------:R-:W-:Y:S02]  /*8620*/  SEL R10, R10, RZ, !P0 ;  /* 0x000000ff0a0a7207 */ /* 0x000fe40004000000 */
[----:B------:R-:W-:Y:S01]  /*8630*/  ISETP.LE.AND P0, PT, R214, UR4, PT ;  /* 0x00000004d6007c0c */ /* 0x000fe2000bf03270 */
[----:B------:R-:W-:Y:S01]  /*8640*/  UIADD3 UR4, UR4, 0x1, URZ ;  /* 0x0000000104047890 */ /* 0x000fe2000fffe03f */
[----:B------:R-:W-:Y:S01]  /*8650*/  IADD3 R9, R9, 0x1, RZ ;  /* 0x0000000109097810 */ /* 0x000fe20007ffe0ff */
[C---:B------:R-:W-:Y:S01]  /*8660*/  IMAD R42, R10.reuse, 0x4000, R41 ;  /* 0x000040000a2a7824 */ /* 0x040fe200078e0229 */
[----:B------:R-:W-:Y:S01]  /*8670*/  ISETP.GE.AND P2, PT, R215, UR5, PT ;  /* 0x00000005d7007c0c */ /* 0x000fe2000bf46270 */
[----:B------:R-:W-:Y:S01]  /*8680*/  IMAD R43, R10, 0x4000, R213 ;  /* 0x000040000a2b7824 */ /* 0x000fe200078e02d5 */
[----:B------:R-:W-:Y:S01]  /*8690*/  LOP3.LUT R215, R0, 0x8, RZ, 0xfc, !PT ;  /* 0x0000000800d77812 */ /* 0x000fe200078efcff */
[----:B------:R-:W-:-:S02]  /*86a0*/  IMAD R44, R10, 0x4000, R6 ;  /* 0x000040000a2c7824 */ /* 0x000fc400078e0206 */
[----:B------:R-:W-:Y:S01]  /*86b0*/  IMAD R45, R10, 0x4000, R206 ;  /* 0x000040000a2d7824 */ /* 0x000fe200078e02ce */
[----:B------:R-:W-:Y:S04]  /*86c0*/  LDS R60, [R42+0x80] ;  /* 0x000080002a3c7984 */ /* 0x000fe80000000800 */
[----:B------:R-:W-:Y:S04]  /*86d0*/  LDS R62, [R42+0x480] ;  /* 0x000480002a3e7984 */ /* 0x000fe80000000800 */
[----:B------:R-:W-:Y:S04]  /*86e0*/  LDS R61, [R43+0x80] ;  /* 0x000080002b3d7984 */ /* 0x000fe80000000800 */
[----:B------:R-:W-:Y:S04]  /*86f0*/  LDS R63, [R43+0x480] ;  /* 0x000480002b3f7984 */ /* 0x000fe80000000800 */
[----:B------:R-:W1:Y:S04]  /*8700*/  LDSM.16.M88.4 R52, [R44+0x10000] ;  /* 0x010000002c34783b */ /* 0x000e680000000200 */
[----:B------:R-:W-:Y:S04]  /*8710*/  LDS R100, [R42] ;  /* 0x000000002a647984 */ /* 0x000fe80000000800 */
[----:B------:R-:W-:Y:S04]  /*8720*/  LDS R102, [R42+0x400] ;  /* 0x000400002a667984 */ /* 0x000fe80000000800 */
[----:B------:R-:W-:Y:S04]  /*8730*/  LDS R101, [R43] ;  /* 0x000000002b657984 */ /* 0x000fe80000000800 */
[----:B------:R-:W2:Y:S04]  /*8740*/  LDS R103, [R43+0x400] ;  /* 0x000400002b677984 */ /* 0x000ea80000000800 */
[----:B------:R-:W3:Y:S04]  /*8750*/  LDSM.16.M88.4 R64, [R44+0x11000] ;  /* 0x011000002c40783b */ /* 0x000ee80000000200 */
[----:B------:R-:W4:Y:S04]  /*8760*/  LDSM.16.M88.4 R68, [R44+0x12000] ;  /* 0x012000002c44783b */ /* 0x000f280000000200 */
[----:B------:R-:W-:Y:S04]  /*8770*/  LDS R46, [R42+0x3c80] ;  /* 0x003c80002a2e7984 */ /* 0x000fe80000000800 */
[----:B------:R-:W-:Y:S01]  /*8780*/  LDS R47, [R43+0x3c80] ;  /* 0x003c80002b2f7984 */ /* 0x000fe20000000800 */
[-C--:B-1----:R-:W-:Y:S03]  /*8790*/  HMMA.1688.F32.TF32 R96, R60, R52.reuse, R92 ;  /* 0x000000343c60723c */ /* 0x082fe6000008105c */
[----:B------:R-:W1:Y:S05]  /*87a0*/  LDSM.16.M88.4 R92, [R44+0x13000] ;  /* 0x013000002c5c783b */ /* 0x000e6a0000000200 */
[C---:B--2---:R-:W-:Y:S08]  /*87b0*/  HMMA.1688.F32.TF32 R88, R100.reuse, R52, R88 ;  /* 0x000000346458723c */ /* 0x044ff00000081058 */
[C---:B---3--:R-:W-:Y:S08]  /*87c0*/  HMMA.1688.F32.TF32 R84, R100.reuse, R64, R84 ;  /* 0x000000406454723c */ /* 0x048ff00000081054 */
[----:B----4-:R-:W-:Y:S08]  /*87d0*/  HMMA.1688.F32.TF32 R80, R100, R68, R80 ;  /* 0x000000446450723c */ /* 0x010ff00000081050 */
[----:B------:R-:W-:Y:S08]  /*87e0*/  HMMA.1688.F32.TF32 R72, R60, R64, R72 ;  /* 0x000000403c48723c */ /* 0x000ff00000081048 */
[----:B-1----:R-:W-:Y:S01]  /*87f0*/  HMMA.1688.F32.TF32 R76, R100, R92, R76 ;  /* 0x0000005c644c723c */ /* 0x002fe2000008104c */
[----:B------:R-:W-:Y:S04]  /*8800*/  LDS R100, [R42+0x800] ;  /* 0x000800002a647984 */ /* 0x000fe80000000800 */
[----:B------:R-:W-:Y:S03]  /*8810*/  LDS R102, [R42+0xc00] ;  /* 0x000c00002a667984 */ /* 0x000fe60000000800 */
[C---:B------:R-:W-:Y:S01]  /*8820*/  HMMA.1688.F32.TF32 R48, R60.reuse, R68, R48 ;  /* 0x000000443c30723c */ /* 0x040fe20000081030 */
[----:B------:R-:W-:Y:S04]  /*8830*/  LDS R101, [R43+0x800] ;  /* 0x000800002b657984 */ /* 0x000fe80000000800 */
[----:B------:R-:W1:Y:S03]  /*8840*/  LDS R103, [R43+0xc00] ;  /* 0x000c00002b677984 */ /* 0x000e660000000800 */
[----:B------:R-:W-:Y:S01]  /*8850*/  HMMA.1688.F32.TF32 R56, R60, R92, R56 ;  /* 0x0000005c3c38723c */ /* 0x000fe20000081038 */
[----:B------:R-:W-:Y:S04]  /*8860*/  LDS R60, [R42+0x880] ;  /* 0x000880002a3c7984 */ /* 0x000fe80000000800 */
[----:B------:R-:W-:Y:S04]  /*8870*/  LDS R62, [R42+0xc80] ;  /* 0x000c80002a3e7984 */ /* 0x000fe80000000800 */
[----:B------:R-:W-:Y:S04]  /*8880*/  LDS R61, [R43+0x880] ;  /* 0x000880002b3d7984 */ /* 0x000fe80000000800 */
[----:B------:R-:W2:Y:S01]  /*8890*/  LDS R63, [R43+0xc80] ;  /* 0x000c80002b3f7984 */ /* 0x000ea20000000800 */
[C---:B-1----:R-:W-:Y:S08]  /*88a0*/  HMMA.1688.F32.TF32 R88, R100.reuse, R54, R88 ;  /* 0x000000366458723c */ /* 0x042ff00000081058 */
[C---:B------:R-:W-:Y:S08]  /*88b0*/  HMMA.1688.F32.TF32 R84, R100.reuse, R66, R84 ;  /* 0x000000426454723c */ /* 0x040ff00000081054 */
[C---:B------:R-:W-:Y:S08]  /*88c0*/  HMMA.1688.F32.TF32 R80, R100.reuse, R70, R80 ;  /* 0x000000466450723c */ /* 0x040ff00000081050 */
[----:B------:R-:W-:Y:S01]  /*88d0*/  HMMA.1688.F32.TF32 R76, R100, R94, R76 ;  /* 0x0000005e644c723c */ /* 0x000fe2000008104c */
[----:B------:R-:W-:Y:S04]  /*88e0*/  LDS R100, [R42+0x1000] ;  /* 0x001000002a647984 */ /* 0x000fe80000000800 */
[----:B------:R-:W-:Y:S03]  /*88f0*/  LDS R102, [R42+0x1400] ;  /* 0x001400002a667984 */ /* 0x000fe60000000800 */
[C---:B--2---:R-:W-:Y:S01]  /*8900*/  HMMA.1688.F32.TF32 R52, R60.reuse, R54, R96 ;  /* 0x000000363c34723c */ /* 0x044fe20000081060 */
[----:B------:R-:W-:Y:S04]  /*8910*/  LDS R96, [R42+0x1080] ;  /* 0x001080002a607984 */ /* 0x000fe80000000800 */
[----:B------:R-:W-:Y:S03]  /*8920*/  LDS R98, [R42+0x1480] ;  /* 0x001480002a627984 */ /* 0x000fe60000000800 */
[C---:B------:R-:W-:Y:S01]  /*8930*/  HMMA.1688.F32.TF32 R64, R60.reuse, R66, R72 ;  /* 0x000000423c40723c */ /* 0x040fe20000081048 */
[----:B------:R-:W-:Y:S04]  /*8940*/  LDS R97, [R43+0x1080] ;  /* 0x001080002b617984 */ /* 0x000fe80000000800 */
[----:B------:R-:W-:Y:S03]  /*8950*/  LDS R99, [R43+0x1480] ;  /* 0x001480002b637984 */ /* 0x000fe60000000800 */
[C---:B------:R-:W-:Y:S01]  /*8960*/  HMMA.1688.F32.TF32 R68, R60.reuse, R70, R48 ;  /* 0x000000463c44723c */ /* 0x040fe20000081030 */
[----:B------:R-:W1:Y:S04]  /*8970*/  LDSM.16.M88.4 R48, [R45+0x10000] ;  /* 0x010000002d30783b */ /* 0x000e680000000200 */
[----:B------:R-:W-:Y:S03]  /*8980*/  LDS R101, [R43+0x1000] ;  /* 0x001000002b657984 */ /* 0x000fe60000000800 */
[----:B------:R-:W-:Y:S01]  /*8990*/  HMMA.1688.F32.TF32 R92, R60, R94, R56 ;  /* 0x0000005e3c5c723c */ /* 0x000fe20000081038 */
[----:B------:R-:W2:Y:S04]  /*89a0*/  LDSM.16.M88.4 R56, [R45+0x11000] ;  /* 0x011000002d38783b */ /* 0x000ea80000000200 */
[----:B------:R-:W3:Y:S04]  /*89b0*/  LDSM.16.M88.4 R60, [R45+0x12000] ;  /* 0x012000002d3c783b */ /* 0x000ee80000000200 */
[----:B------:R-:W4:Y:S04]  /*89c0*/  LDS R103, [R43+0x1400] ;  /* 0x001400002b677984 */ /* 0x000f280000000800 */
[----:B------:R-:W5:Y:S01]  /*89d0*/  LDSM.16.M88.4 R72, [R45+0x13000] ;  /* 0x013000002d48783b */ /* 0x000f620000000200 */
[C---:B-1----:R-:W-:Y:S08]  /*89e0*/  HMMA.1688.F32.TF32 R52, R96.reuse, R48, R52 ;  /* 0x000000306034723c */ /* 0x042ff00000081034 */
[C---:B--2---:R-:W-:Y:S08]  /*89f0*/  HMMA.1688.F32.TF32 R64, R96.reuse, R56, R64 ;  /* 0x000000386040723c */ /* 0x044ff00000081040 */
[----:B---3--:R-:W-:Y:S08]  /*8a00*/  HMMA.1688.F32.TF32 R68, R96, R60, R68 ;  /* 0x0000003c6044723c */ /* 0x008ff00000081044 */
[C---:B----4-:R-:W-:Y:S08]  /*8a10*/  HMMA.1688.F32.TF32 R88, R100.reuse, R48, R88 ;  /* 0x000000306458723c */ /* 0x050ff00000081058 */
[C---:B------:R-:W-:Y:S01]  /*8a20*/  HMMA.1688.F32.TF32 R84, R100.reuse, R56, R84 ;  /* 0x000000386454723c */ /* 0x040fe20000081054 */
[----:B------:R-:W-:Y:S04]  /*8a30*/  LDS R56, [R42+0x2080] ;  /* 0x002080002a387984 */ /* 0x000fe80000000800 */
[----:B------:R-:W-:Y:S03]  /*8a40*/  LDS R57, [R43+0x2080] ;  /* 0x002080002b397984 */ /* 0x000fe60000000800 */
[C---:B------:R-:W-:Y:S01]  /*8a50*/  HMMA.1688.F32.TF32 R80, R100.reuse, R60, R80 ;  /* 0x0000003c6450723c */ /* 0x040fe20000081050 */
[----:B------:R-:W-:Y:S04]  /*8a60*/  LDS R60, [R42+0x2000] ;  /* 0x002000002a3c7984 */ /* 0x000fe80000000800 */
[----:B------:R-:W-:Y:S03]  /*8a70*/  LDS R61, [R43+0x2000] ;  /* 0x002000002b3d7984 */ /* 0x000fe60000000800 */
[-C--:B-----5:R-:W-:Y:S01]  /*8a80*/  HMMA.1688.F32.TF32 R76, R100, R72.reuse, R76 ;  /* 0x00000048644c723c */ /* 0x0a0fe2000008104c */
[----:B------:R-:W-:Y:S04]  /*8a90*/  LDS R100, [R42+0x1800] ;  /* 0x001800002a647984 */ /* 0x000fe80000000800 */
[----:B------:R-:W-:Y:S03]  /*8aa0*/  LDS R102, [R42+0x1c00] ;  /* 0x001c00002a667984 */ /* 0x000fe60000000800 */
[----:B------:R-:W-:Y:S01]  /*8ab0*/  HMMA.1688.F32.TF32 R96, R96, R72, R92 ;  /* 0x000000486060723c */ /* 0x000fe2000008105c */
[----:B------:R-:W-:Y:S04]  /*8ac0*/  LDS R101, [R43+0x1800] ;  /* 0x001800002b657984 */ /* 0x000fe80000000800 */
[----:B------:R-:W1:Y:S04]  /*8ad0*/  LDS R103, [R43+0x1c00] ;  /* 0x001c00002b677984 */ /* 0x000e680000000800 */
[----:B------:R-:W-:Y:S04]  /*8ae0*/  LDS R92, [R42+0x1880] ;  /* 0x001880002a5c7984 */ /* 0x000fe80000000800 */
[----:B------:R-:W-:Y:S04]  /*8af0*/  LDS R94, [R42+0x1c80] ;  /* 0x001c80002a5e7984 */ /* 0x000fe80000000800 */
[----:B------:R-:W-:Y:S04]  /*8b00*/  LDS R93, [R43+0x1880] ;  /* 0x001880002b5d7984 */ /* 0x000fe80000000800 */
[----:B------:R-:W2:Y:S01]  /*8b10*/  LDS R95, [R43+0x1c80] ;  /* 0x001c80002b5f7984 */ /* 0x000ea20000000800 */
[C---:B-1----:R-:W-:Y:S08]  /*8b20*/  HMMA.1688.F32.TF32 R88, R100.reuse, R50, R88 ;  /* 0x000000326458723c */ /* 0x042ff00000081058 */
[----:B------:R-:W-:Y:S08]  /*8b30*/  HMMA.1688.F32.TF32 R84, R100, R58, R84 ;  /* 0x0000003a6454723c */ /* 0x000ff00000081054 */
[C---:B--2---:R-:W-:Y:S01]  /*8b40*/  HMMA.1688.F32.TF32 R52, R92.reuse, R50, R52 ;  /* 0x000000325c34723c */ /* 0x044fe20000081034 */
[----:B------:R-:W-:Y:S07]  /*8b50*/  LDSM.16.M88.4 R48, [R44+0x10080] ;  /* 0x010080002c30783b */ /* 0x000fee0000000200 */
[C---:B------:R-:W-:Y:S01]  /*8b60*/  HMMA.1688.F32.TF32 R64, R92.reuse, R58, R64 ;  /* 0x0000003a5c40723c */ /* 0x040fe20000081040 */
[----:B------:R-:W-:Y:S04]  /*8b70*/  LDS R58, [R42+0x2480] ;  /* 0x002480002a3a7984 */ /* 0x000fe80000000800 */
[----:B------:R-:W1:Y:S03]  /*8b80*/  LDS R59, [R43+0x2480] ;  /* 0x002480002b3b7984 */ /* 0x000e660000000800 */
[C---:B------:R-:W-:Y:S08]  /*8b90*/  HMMA.1688.F32.TF32 R68, R92.reuse, R62, R68 ;  /* 0x0000003e5c44723c */ /* 0x040ff00000081044 */
[----:B------:R-:W-:Y:S08]  /*8ba0*/  HMMA.1688.F32.TF32 R96, R92, R74, R96 ;  /* 0x0000004a5c60723c */ /* 0x000ff00000081060 */
[C---:B------:R-:W-:Y:S01]  /*8bb0*/  HMMA.1688.F32.TF32 R80, R100.reuse, R62, R80 ;  /* 0x0000003e6450723c */ /* 0x040fe20000081050 */
[----:B------:R-:W-:Y:S04]  /*8bc0*/  LDS R62, [R42+0x2400] ;  /* 0x002400002a3e7984 */ /* 0x000fe80000000800 */
[----:B------:R-:W2:Y:S03]  /*8bd0*/  LDS R63, [R43+0x2400] ;  /* 0x002400002b3f7984 */ /* 0x000ea60000000800 */
[----:B------:R-:W-:Y:S01]  /*8be0*/  HMMA.1688.F32.TF32 R76, R100, R74, R76 ;  /* 0x0000004a644c723c */ /* 0x000fe2000008104c */
[----:B------:R-:W3:Y:S04]  /*8bf0*/  LDSM.16.M88.4 R72, [R44+0x12080] ;  /* 0x012080002c48783b */ /* 0x000ee80000000200 */
[----:B------:R-:W-:Y:S03]  /*8c00*/  LDSM.16.M88.4 R100, [R44+0x13080] ;  /* 0x013080002c64783b */ /* 0x000fe60000000200 */
[-C--:B-1----:R-:W-:Y:S01]  /*8c10*/  HMMA.1688.F32.TF32 R92, R56, R48.reuse, R52 ;  /* 0x00000030385c723c */ /* 0x082fe20000081034 */
[----:B------:R-:W1:Y:S04]  /*8c20*/  LDSM.16.M88.4 R52, [R44+0x11080] ;  /* 0x011080002c34783b */ /* 0x000e680000000200 */
[----:B------:R-:W-:Y:S03]  /*8c30*/  LDS R44, [R42+0x3880] ;  /* 0x003880002a2c7984 */ /* 0x000fe60000000800 */
[C---:B--2---:R-:W-:Y:S08]  /*8c40*/  HMMA.1688.F32.TF32 R88, R60.reuse, R48, R88 ;  /* 0x000000303c58723c */ /* 0x044ff00000081058 */
[-C--:B---3--:R-:W-:Y:S08]  /*8c50*/  HMMA.1688.F32.TF32 R80, R60, R72.reuse, R80 ;  /* 0x000000483c50723c */ /* 0x088ff00000081050 */
[----:B------:R-:W-:Y:S08]  /*8c60*/  HMMA.1688.F32.TF32 R68, R56, R72, R68 ;  /* 0x000000483844723c */ /* 0x000ff00000081044 */
[-C--:B-1----:R-:W-:Y:S08]  /*8c70*/  HMMA.1688.F32.TF32 R84, R60, R52.reuse, R84 ;  /* 0x000000343c54723c */ /* 0x082ff00000081054 */
[----:B------:R-:W-:Y:S08]  /*8c80*/  HMMA.1688.F32.TF32 R64, R56, R52, R64 ;  /* 0x000000343840723c */ /* 0x000ff00000081040 */
[-C--:B------:R-:W-:Y:S01]  /*8c90*/  HMMA.1688.F32.TF32 R76, R60, R100.reuse, R76 ;  /* 0x000000643c4c723c */ /* 0x080fe2000008104c */
        /* <DEDUP_REMOVED lines=8> */
[----:B------:R-:W2:Y:S04]  /*8d20*/  LDS R59, [R43+0x2c80] ;  /* 0x002c80002b3b7984 */ /* 0x000ea80000000800 */
[----:B------:R-:W-:Y:S04]  /*8d30*/  LDS R100, [R42+0x3000] ;  /* 0x003000002a647984 */ /* 0x000fe80000000800 */
[----:B------:R-:W-:Y:S01]  /*8d40*/  LDS R101, [R43+0x3000] ;  /* 0x003000002b657984 */ /* 0x000fe20000000800 */
[C---:B-1----:R-:W-:Y:S08]  /*8d50*/  HMMA.1688.F32.TF32 R88, R60.reuse, R50, R88 ;  /* 0x000000323c58723c */ /* 0x042ff00000081058 */
[C---:B------:R-:W-:Y:S08]  /*8d60*/  HMMA.1688.F32.TF32 R84, R60.reuse, R54, R84 ;  /* 0x000000363c54723c */ /* 0x040ff00000081054 */
[C---:B------:R-:W-:Y:S08]  /*8d70*/  HMMA.1688.F32.TF32 R80, R60.reuse, R74, R80 ;  /* 0x0000004a3c50723c */ /* 0x040ff00000081050 */
[----:B------:R-:W-:Y:S01]  /*8d80*/  HMMA.1688.F32.TF32 R76, R60, R102, R76 ;  /* 0x000000663c4c723c */ /* 0x000fe2000008104c */
[----:B------:R-:W-:Y:S04]  /*8d90*/  LDS R60, [R42+0x3080] ;  /* 0x003080002a3c7984 */ /* 0x000fe80000000800 */
[----:B------:R-:W-:Y:S03]  /*8da0*/  LDS R62, [R42+0x3480] ;  /* 0x003480002a3e7984 */ /* 0x000fe60000000800 */
[C---:B--2---:R-:W-:Y:S01]  /*8db0*/  HMMA.1688.F32.TF32 R92, R56.reuse, R50, R92 ;  /* 0x00000032385c723c */ /* 0x044fe2000008105c */
[----:B------:R-:W-:Y:S04]  /*8dc0*/  LDSM.16.M88.4 R48, [R45+0x10080] ;  /* 0x010080002d30783b */ /* 0x000fe80000000200 */
[----:B------:R-:W-:Y:S03]  /*8dd0*/  LDS R61, [R43+0x3080] ;  /* 0x003080002b3d7984 */ /* 0x000fe60000000800 */
[C---:B------:R-:W-:Y:S01]  /*8de0*/  HMMA.1688.F32.TF32 R64, R56.reuse, R54, R64 ;  /* 0x000000363840723c */ /* 0x040fe20000081040 */
[----:B------:R-:W-:Y:S04]  /*8df0*/  LDSM.16.M88.4 R52, [R45+0x12080] ;  /* 0x012080002d34783b */ /* 0x000fe80000000200 */
[----:B------:R-:W1:Y:S03]  /*8e00*/  LDS R63, [R43+0x3480] ;  /* 0x003480002b3f7984 */ /* 0x000e660000000800 */
[C---:B------:R-:W-:Y:S01]  /*8e10*/  HMMA.1688.F32.TF32 R68, R56.reuse, R74, R68 ;  /* 0x0000004a3844723c */ /* 0x040fe20000081044 */
[----:B------:R-:W2:Y:S07]  /*8e20*/  LDSM.16.M88.4 R72, [R45+0x11080] ;  /* 0x011080002d48783b */ /* 0x000eae0000000200 */
[----:B------:R-:W-:Y:S01]  /*8e30*/  HMMA.1688.F32.TF32 R96, R56, R102, R96 ;  /* 0x000000663860723c */ /* 0x000fe20000081060 */
[----:B------:R-:W-:Y:S04]  /*8e40*/  LDS R102, [R42+0x3400] ;  /* 0x003400002a667984 */ /* 0x000fe80000000800 */
[----:B------:R-:W3:Y:S04]  /*8e50*/  LDS R103, [R43+0x3400] ;  /* 0x003400002b677984 */ /* 0x000ee80000000800 */
[----:B------:R-:W4:Y:S04]  /*8e60*/  LDSM.16.M88.4 R56, [R45+0x13080] ;  /* 0x013080002d38783b */ /* 0x000f280000000200 */
[----:B------:R-:W5:Y:S01]  /*8e70*/  LDS R45, [R43+0x3880] ;  /* 0x003880002b2d7984 */ /* 0x000f620000000800 */
[C---:B-1----:R-:W-:Y:S08]  /*8e80*/  HMMA.1688.F32.TF32 R92, R60.reuse, R48, R92 ;  /* 0x000000303c5c723c */ /* 0x042ff0000008105c */
[----:B--2---:R-:W-:Y:S08]  /*8e90*/  HMMA.1688.F32.TF32 R64, R60, R72, R64 ;  /* 0x000000483c40723c */ /* 0x004ff00000081040 */
[C---:B---3--:R-:W-:Y:S08]  /*8ea0*/  HMMA.1688.F32.TF32 R88, R100.reuse, R48, R88 ;  /* 0x000000306458723c */ /* 0x048ff00000081058 */
[C---:B------:R-:W-:Y:S08]  /*8eb0*/  HMMA.1688.F32.TF32 R84, R100.reuse, R72, R84 ;  /* 0x000000486454723c */ /* 0x040ff00000081054 */
[C---:B------:R-:W-:Y:S08]  /*8ec0*/  HMMA.1688.F32.TF32 R80, R100.reuse, R52, R80 ;  /* 0x000000346450723c */ /* 0x040ff00000081050 */
[----:B----4-:R-:W-:Y:S01]  /*8ed0*/  HMMA.1688.F32.TF32 R76, R100, R56, R76 ;  /* 0x00000038644c723c */ /* 0x010fe2000008104c */
[----:B------:R-:W-:Y:S04]  /*8ee0*/  LDS R100, [R42+0x3800] ;  /* 0x003800002a647984 */ /* 0x000fe80000000800 */
[----:B------:R1:W-:Y:S03]  /*8ef0*/  LDS R102, [R42+0x3c00] ;  /* 0x003c00002a667984 */ /* 0x0003e60000000800 */
[----:B------:R-:W-:Y:S01]  /*8f00*/  HMMA.1688.F32.TF32 R68, R60, R52, R68 ;  /* 0x000000343c44723c */ /* 0x000fe20000081044 */
[----:B------:R-:W-:Y:S04]  /*8f10*/  LDS R101, [R43+0x3800] ;  /* 0x003800002b657984 */ /* 0x000fe80000000800 */
[----:B------:R-:W2:Y:S01]  /*8f20*/  LDS R103, [R43+0x3c00] ;  /* 0x003c00002b677984 */ /* 0x000ea20000000800 */
[----:B-1----:R-:W-:-:S02]  /*8f30*/  SEL R42, RZ, 0x4, P1 ;  /* 0x00000004ff2a7807 */ /* 0x002fc40000800000 */
[----:B------:R-:W-:Y:S01]  /*8f40*/  HMMA.1688.F32.TF32 R96, R60, R56, R96 ;  /* 0x000000383c60723c */ /* 0x000fe20000081060 */
[C---:B------:R-:W-:Y:S02]  /*8f50*/  ISETP.GT.AND P1, PT, R9.reuse, 0x3, PT ;  /* 0x000000030900780c */ /* 0x040fe40003f24270 */
[----:B------:R-:W-:Y:S02]  /*8f60*/  SEL R42, R42, RZ, !P0 ;  /* 0x000000ff2a2a7207 */ /* 0x000fe40004000000 */
[----:B------:R-:W-:Y:S02]  /*8f70*/  SEL R9, R9, RZ, !P1 ;  /* 0x000000ff09097207 */ /* 0x000fe40004800000 */
[----:B------:R-:W-:Y:S01]  /*8f80*/  ISETP.NE.U32.AND P3, PT, R42, RZ, PT ;  /* 0x000000ff2a00720c */ /* 0x000fe20003f65070 */
[----:B-----5:R-:W-:Y:S01]  /*8f90*/  HMMA.1688.F32.TF32 R92, R44, R50, R92 ;  /* 0x000000322c5c723c */ /* 0x020fe2000008105c */
[----:B------:R-:W-:Y:S01]  /*8fa0*/  BAR.SYNC.DEFER_BLOCKING 0x0 ;  /* 0x0000000000007b1d */ /* 0x000fe20000010000 */
[----:B------:R-:W-:-:S02]  /*8fb0*/  ISETP.GE.AND P1, PT, R215, UR5, PT ;  /* 0x00000005d7007c0c */ /* 0x000fc4000bf26270 */
[C---:B------:R-:W-:Y:S02]  /*8fc0*/  LOP3.LUT R215, R0.reuse, 0xc, RZ, 0xfc, !PT ;  /* 0x0000000c00d77812 */ /* 0x040fe400078efcff */
[----:B------:R-:W-:Y:S02]  /*8fd0*/  LOP3.LUT R52, R0, 0x14, RZ, 0xfc, !PT ;  /* 0x0000001400347812 */ /* 0x000fe400078efcff */
[C---:B--2---:R-:W-:Y:S08]  /*8fe0*/  HMMA.1688.F32.TF32 R88, R100.reuse, R50, R88 ;  /* 0x000000326458723c */ /* 0x044ff00000081058 */
[C---:B------:R-:W-:Y:S08]  /*8ff0*/  HMMA.1688.F32.TF32 R84, R100.reuse, R74, R84 ;  /* 0x0000004a6454723c */ /* 0x040ff00000081054 */
[----:B------:R-:W-:Y:S08]  /*9000*/  HMMA.1688.F32.TF32 R76, R100, R58, R76 ;  /* 0x0000003a644c723c */ /* 0x000ff0000008104c */
[C---:B------:R-:W-:Y:S08]  /*9010*/  HMMA.1688.F32.TF32 R72, R44.reuse, R74, R64 ;  /* 0x0000004a2c48723c */ /* 0x040ff00000081040 */
[C---:B------:R-:W-:Y:S08]  /*9020*/  HMMA.1688.F32.TF32 R48, R44.reuse, R54, R68 ;  /* 0x000000362c30723c */ /* 0x040ff00000081044 */
[----:B------:R-:W-:Y:S07]  /*9030*/  HMMA.1688.F32.TF32 R56, R44, R58, R96 ;  /* 0x0000003a2c38723c */ /* 0x000fee0000081060 */
[----:B------:R-:W-:Y:S01]  /*9040*/  SEL R44, RZ, 0x4, P2 ;  /* 0x00000004ff2c7807 */ /* 0x000fe20001000000 */
[----:B------:R-:W-:Y:S01]  /*9050*/  IMAD R46, R9, 0x4000, R2 ;  /* 0x00004000092e7824 */ /* 0x000fe200078e0202 */
[----:B------:R-:W-:Y:S01]  /*9060*/  IADD3 R42, P2, R7, R34, RZ ;  /* 0x00000022072a7210 */ /* 0x000fe20007f5e0ff */
[----:B------:R-:W-:Y:S01]  /*9070*/  HMMA.1688.F32.TF32 R80, R100, R54, R80 ;  /* 0x000000366450723c */ /* 0x000fe20000081050 */
[----:B------:R-:W-:-:S03]  /*9080*/  SEL R44, R44, RZ, !P0 ;  /* 0x000000ff2c2c7207 */ /* 0x000fc60004000000 */
[----:B------:R-:W-:Y:S01]  /*9090*/  IMAD.X R43, R35, 0x1, R33, P2 ;  /* 0x00000001232b7824 */ /* 0x000fe200010e0621 */
[----:B------:R-:W-:Y:S02]  /*90a0*/  ISETP.NE.U32.AND P4, PT, R44, RZ, PT ;  /* 0x000000ff2c00720c */ /* 0x000fe40003f85070 */
[----:B------:R-:W-:Y:S02]  /*90b0*/  ISETP.GE.AND P2, PT, R215, UR5, PT ;  /* 0x00000005d7007c0c */ /* 0x000fe4000bf46270 */
[----:B------:R-:W-:Y:S01]  /*90c0*/  @!PT LDS RZ, [RZ] ;  /* 0x00000000fffff984 */ /* 0x000fe20000000800 */
[----:B------:R-:W-:Y:S01]  /*90d0*/  @!PT LDS RZ, [RZ] ;  /* 0x00000000fffff984 */ /* 0x000fe20000000800 */
[----:B------:R-:W-:Y:S01]  /*90e0*/  @!PT LDS RZ, [RZ] ;  /* 0x00000000fffff984 */ /* 0x000fe20000000800 */
[----:B------:R1:W-:Y:S01]  /*90f0*/  LDGSTS.E [R46], [R42.64], P3 ;  /* 0x000000002a2e7fae */ /* 0x0003e20009921848 */
[----:B------:R-:W-:Y:S02]  /*9100*/  LOP3.LUT R215, R0, 0x10, RZ, 0xfc, !PT ;  /* 0x0000001000d77812 */ /* 0x000fe400078efcff */
[----:B-1----:R-:W-:Y:S02]  /*9110*/  SEL R43, RZ, 0x4, P1 ;  /* 0x00000004ff2b7807 */ /* 0x002fe40000800000 */
[----:B------:R-:W-:-:S02]  /*9120*/  IADD3 R42, P1, R7, R30, RZ ;  /* 0x0000001e072a7210 */ /* 0x000fc40007f3e0ff */
[----:B------:R-:W-:-:S03]  /*9130*/  SEL R44, R43, RZ, !P0 ;  /* 0x000000ff2b2c7207 */ /* 0x000fc60004000000 */
[----:B------:R-:W-:Y:S01]  /*9140*/  IMAD.X R43, R35, 0x1, R29, P1 ;  /* 0x00000001232b7824 */ /* 0x000fe200008e061d */
[----:B------:R-:W-:Y:S02]  /*9150*/  ISETP.NE.U32.AND P1, PT, R44, RZ, PT ;  /* 0x000000ff2c00720c */ /* 0x000fe40003f25070 */
[----:B------:R-:W-:Y:S02]  /*9160*/  SEL R44, RZ, 0x4, P2 ;  /* 0x00000004ff2c7807 */ /* 0x000fe40001000000 */
[----:B------:R1:W-:Y:S01]  /*9170*/  LDGSTS.E [R46+0x400], [R42.64], P4 ;  /* 0x004000002a2e7fae */ /* 0x0003e2000a121848 */
[----:B------:R-:W-:Y:S02]  /*9180*/  ISETP.GE.AND P2, PT, R215, UR5, PT ;  /* 0x00000005d7007c0c */ /* 0x000fe4000bf46270 */
[----:B------:R-:W-:Y:S01]  /*9190*/  SEL R44, R44, RZ, !P0 ;  /* 0x000000ff2c2c7207 */ /* 0x000fe20004000000 */
[----:B------:R-:W2:Y:S01]  /*91a0*/  S2R R215, SR_TID.X ;  /* 0x0000000000d77919 */ /* 0x000ea20000002100 */
[----:B------:R-:W-:-:S04]  /*91b0*/  SEL R47, RZ, 0x4, P2 ;  /* 0x00000004ff2f7807 */ /* 0x000fc80001000000 */
[----:B------:R-:W-:Y:S02]  /*91c0*/  SEL R47, R47, RZ, !P0 ;  /* 0x000000ff2f2f7207 */ /* 0x000fe40004000000 */
[----:B-1----:R-:W-:-:S05]  /*91d0*/  IADD3 R42, P3, R7, R26, RZ ;  /* 0x0000001a072a7210 */ /* 0x002fca0007f7e0ff */
[----:B------:R-:W-:Y:S01]  /*91e0*/  IMAD.X R43, R35, 0x1, R25, P3 ;  /* 0x00000001232b7824 */ /* 0x000fe200018e0619 */
[----:B------:R-:W-:Y:S02]  /*91f0*/  ISETP.NE.U32.AND P3, PT, R44, RZ, PT ;  /* 0x000000ff2c00720c */ /* 0x000fe40003f65070 */
[----:B------:R-:W-:Y:S02]  /*9200*/  IADD3 R44, P4, R7, R22, RZ ;  /* 0x00000016072c7210 */ /* 0x000fe40007f9e0ff */
[----:B------:R1:W-:Y:S01]  /*9210*/  LDGSTS.E [R46+0x800], [R42.64], P1 ;  /* 0x008000002a2e7fae */ /* 0x0003e20008921848 */
[----:B------:R-:W-:Y:S02]  /*9220*/  ISETP.GE.AND P1, PT, R52, UR5, PT ;  /* 0x0000000534007c0c */ /* 0x000fe4000bf26270 */
[----:B------:R-:W-:Y:S01]  /*9230*/  IMAD.X R45, R35, 0x1, R21, P4 ;  /* 0x00000001232d7824 */ /* 0x000fe200020e0615 */
[----:B------:R-:W-:Y:S02]  /*9240*/  ISETP.NE.U32.AND P4, PT, R47, RZ, PT ;  /* 0x000000ff2f00720c */ /* 0x000fe40003f85070 */
[----:B------:R-:W-:-:S03]  /*9250*/  LOP3.LUT R52, R0, 0x18, RZ, 0xfc, !PT ;  /* 0x0000001800347812 */ /* 0x000fc600078efcff */
[----:B------:R3:W-:Y:S01]  /*9260*/  LDGSTS.E [R46+0xc00], [R44.64], P3 ;  /* 0x00c000002c2e7fae */ /* 0x0007e20009921848 */
[----:B------:R-:W-:Y:S02]  /*9270*/  ISETP.GE.AND P2, PT, R52, UR5, PT ;  /* 0x0000000534007c0c */ /* 0x000fe4000bf46270 */
[----:B-1----:R-:W-:Y:S02]  /*9280*/  SEL R43, RZ, 0x4, P1 ;  /* 0x00000004ff2b7807 */ /* 0x002fe40000800000 */
[----:B------:R-:W-:Y:S02]  /*9290*/  IADD3 R42, P1, R7, R18, RZ ;  /* 0x00000012072a7210 */ /* 0x000fe40007f3e0ff */
[----:B------:R-:W-:Y:S02]  /*92a0*/  LOP3.LUT R52, R0, 0x1c, RZ, 0xfc, !PT ;  /* 0x0000001c00347812 */ /* 0x000fe400078efcff */
[----:B---3--:R-:W-:Y:S01]  /*92b0*/  SEL R44, R43, RZ, !P0 ;  /* 0x000000ff2b2c7207 */ /* 0x008fe20004000000 */
[----:B------:R-:W-:-:S03]  /*92c0*/  IMAD.X R43, R35, 0x1, R17, P1 ;  /* 0x00000001232b7824 */ /* 0x000fc600008e0611 */
[----:B------:R-:W-:Y:S02]  /*92d0*/  ISETP.NE.U32.AND P1, PT, R44, RZ, PT ;  /* 0x000000ff2c00720c */ /* 0x000fe40003f25070 */
[----:B------:R-:W-:Y:S01]  /*92e0*/  SEL R44, RZ, 0x4, P2 ;  /* 0x00000004ff2c7807 */ /* 0x000fe20001000000 */
[----:B------:R1:W-:Y:S01]  /*92f0*/  LDGSTS.E [R46+0x1000], [R42.64], P4 ;  /* 0x010000002a2e7fae */ /* 0x0003e2000a121848 */
[----:B------:R-:W-:Y:S02]  /*9300*/  ISETP.GE.AND P2, PT, R52, UR5, PT ;  /* 0x0000000534007c0c */ /* 0x000fe4000bf46270 */
[----:B------:R-:W-:Y:S02]  /*9310*/  SEL R44, R44, RZ, !P0 ;  /* 0x000000ff2c2c7207 */ /* 0x000fe40004000000 */
[----:B------:R-:W-:Y:S02]  /*9320*/  SEL R47, RZ, 0x4, P2 ;  /* 0x00000004ff2f7807 */ /* 0x000fe40001000000 */
[----:B------:R-:W-:-:S02]  /*9330*/  LOP3.LUT R52, R0, 0x20, RZ, 0xfc, !PT ;  /* 0x0000002000347812 */ /* 0x000fc400078efcff */
        /* <DEDUP_REMOVED lines=62> */
[----:B------:R-:W-:-:S04]  /*9720*/  LOP3.LUT R52, R0, 0x2, RZ, 0xfc, !PT ;  /* 0x0000000200347812 */ /* 0x000fc800078efcff */
[----:B------:R-:W-:Y:S02]  /*9730*/  ISETP.GE.AND P3, PT, R52, UR5, PT ;  /* 0x0000000534007c0c */ /* 0x000fe4000bf66270 */
[----:B---3--:R-:W-:Y:S01]  /*9740*/  SEL R44, R43, RZ, !P0 ;  /* 0x000000ff2b2c7207 */ /* 0x008fe20004000000 */
[----:B------:R-:W-:Y:S01]  /*9750*/  IMAD.X R43, R35, 0x1, R129, P1 ;  /* 0x00000001232b7824 */ /* 0x000fe200008e0681 */
[----:B------:R-:W-:Y:S02]  /*9760*/  LOP3.LUT R52, R0, 0x6, RZ, 0xfc, !PT ;  /* 0x0000000600347812 */ /* 0x000fe400078efcff */
[----:B------:R-:W-:Y:S02]  /*9770*/  ISETP.NE.U32.AND P1, PT, R44, RZ, PT ;  /* 0x000000ff2c00720c */ /* 0x000fe40003f25070 */
[----:B------:R-:W-:Y:S01]  /*9780*/  SEL R44, RZ, 0x4, P2 ;  /* 0x00000004ff2c7807 */ /* 0x000fe20001000000 */
[----:B------:R1:W-:Y:S03]  /*9790*/  LDGSTS.E [R46+0x3400], [R42.64], P4 ;  /* 0x034000002a2e7fae */ /* 0x0003e6000a121848 */
[----:B------:R-:W-:-:S02]  /*97a0*/  SEL R44, R44, RZ, !P0 ;  /* 0x000000ff2c2c7207 */ /* 0x000fc40004000000 */
[----:B-1----:R-:W-:-:S05]  /*97b0*/  IADD3 R42, P2, R7, R132, RZ ;  /* 0x00000084072a7210 */ /* 0x002fca0007f5e0ff */
[----:B------:R-:W-:Y:S01]  /*97c0*/  IMAD.X R43, R35, 0x1, R133, P2 ;  /* 0x00000001232b7824 */ /* 0x000fe200010e0685 */
[----:B------:R-:W-:Y:S02]  /*97d0*/  ISETP.NE.U32.AND P2, PT, R44, RZ, PT ;  /* 0x000000ff2c00720c */ /* 0x000fe40003f45070 */
[----:B------:R-:W-:Y:S02]  /*97e0*/  SEL R44, RZ, 0x4, P3 ;  /* 0x00000004ff2c7807 */ /* 0x000fe40001800000 */
[----:B------:R1:W-:Y:S01]  /*97f0*/  LDGSTS.E [R46+0x3800], [R42.64], P1 ;  /* 0x038000002a2e7fae */ /* 0x0003e20008921848 */
[----:B------:R-:W-:Y:S02]  /*9800*/  ISETP.GE.AND P3, PT, R52, UR5, PT ;  /* 0x0000000534007c0c */ /* 0x000fe4000bf66270 */
[----:B------:R-:W-:Y:S02]  /*9810*/  LOP3.LUT R52, R0, 0xa, RZ, 0xfc, !PT ;  /* 0x0000000a00347812 */ /* 0x000fe400078efcff */
[----:B-1----:R-:W-:-:S02]  /*9820*/  SEL R42, R44, RZ, !P0 ;  /* 0x000000ff2c2a7207 */ /* 0x002fc40004000000 */
[----:B------:R-:W-:Y:S02]  /*9830*/  IADD3 R44, P1, R7, R136, RZ ;  /* 0x00000088072c7210 */ /* 0x000fe40007f3e0ff */
[----:B------:R-:W-:Y:S02]  /*9840*/  SEL R43, RZ, 0x4, P3 ;  /* 0x00000004ff2b7807 */ /* 0x000fe40001800000 */
[----:B------:R-:W-:Y:S01]  /*9850*/  ISETP.NE.U32.AND P3, PT, R42, RZ, PT ;  /* 0x000000ff2a00720c */ /* 0x000fe20003f65070 */
[----:B------:R-:W-:Y:S01]  /*9860*/  IMAD.X R45, R35, 0x1, R137, P1 ;  /* 0x00000001232d7824 */ /* 0x000fe200008e0689 */
[----:B------:R-:W-:Y:S02]  /*9870*/  SEL R43, R43, RZ, !P0 ;  /* 0x000000ff2b2b7207 */ /* 0x000fe40004000000 */
[----:B------:R-:W-:Y:S02]  /*9880*/  IADD3 R42, P4, R7, R32, RZ ;  /* 0x00000020072a7210 */ /* 0x000fe40007f9e0ff */
[----:B------:R1:W-:Y:S01]  /*9890*/  LDGSTS.E [R46+0x3c00], [R44.64], P2 ;  /* 0x03c000002c2e7fae */ /* 0x0003e20009121848 */
[----:B------:R-:W-:-:S02]  /*98a0*/  ISETP.GE.AND P2, PT, R52, UR5, PT ;  /* 0x0000000534007c0c */ /* 0x000fc4000bf46270 */
[----:B------:R-:W-:Y:S01]  /*98b0*/  ISETP.NE.U32.AND P1, PT, R43, RZ, PT ;  /* 0x000000ff2b00720c */ /* 0x000fe20003f25070 */
[----:B------:R-:W-:Y:S01]  /*98c0*/  IMAD.X R43, R35, 0x1, R31, P4 ;  /* 0x00000001232b7824 */ /* 0x000fe200020e061f */
[----:B------:R-:W-:Y:S02]  /*98d0*/  SEL R47, RZ, 0x4, P2 ;  /* 0x00000004ff2f7807 */ /* 0x000fe40001000000 */
[----:B------:R-:W-:Y:S02]  /*98e0*/  LOP3.LUT R52, R0, 0xe, RZ, 0xfc, !PT ;  /* 0x0000000e00347812 */ /* 0x000fe400078efcff */
[----:B------:R-:W-:Y:S02]  /*98f0*/  SEL R47, R47, RZ, !P0 ;  /* 0x000000ff2f2f7207 */ /* 0x000fe40004000000 */
[----:B------:R-:W-:Y:S01]  /*9900*/  ISETP.GE.AND P2, PT, R52, UR5, PT ;  /* 0x0000000534007c0c */ /* 0x000fe2000bf46270 */
[----:B-1----:R-:W-:Y:S01]  /*9910*/  IMAD R46, R9, 0x4000, R4 ;  /* 0x00004000092e7824 */ /* 0x002fe200078e0204 */
[----:B------:R-:W-:-:S02]  /*9920*/  IADD3 R44, P4, R7, R28, RZ ;  /* 0x0000001c072c7210 */ /* 0x000fc40007f9e0ff */
[----:B------:R-:W-:Y:S02]  /*9930*/  LOP3.LUT R52, R0, 0x12, RZ, 0xfc, !PT ;  /* 0x0000001200347812 */ /* 0x000fe400078efcff */
[----:B------:R1:W-:Y:S01]  /*9940*/  LDGSTS.E [R46+0x200], [R42.64], P3 ;  /* 0x002000002a2e7fae */ /* 0x0003e20009921848 */
[----:B------:R-:W-:Y:S01]  /*9950*/  IMAD.X R45, R35, 0x1, R27, P4 ;  /* 0x00000001232d7824 */ /* 0x000fe200020e061b */
[----:B------:R-:W-:-:S04]  /*9960*/  ISETP.NE.U32.AND P3, PT, R47, RZ, PT ;  /* 0x000000ff2f00720c */ /* 0x000fc80003f65070 */
[----:B------:R3:W-:Y:S01]  /*9970*/  LDGSTS.E [R46+0x600], [R44.64], P1 ;  /* 0x006000002c2e7fae */ /* 0x0007e20008921848 */
[----:B-1----:R-:W-:Y:S02]  /*9980*/  SEL R43, RZ, 0x4, P2 ;  /* 0x00000004ff2b7807 */ /* 0x002fe40001000000 */
[----:B------:R-:W-:Y:S02]  /*9990*/  IADD3 R42, P1, R7, R24, RZ ;  /* 0x00000018072a7210 */ /* 0x000fe40007f3e0ff */
[----:B------:R-:W-:Y:S02]  /*99a0*/  ISETP.GE.AND P2, PT, R52, UR5, PT ;  /* 0x0000000534007c0c */ /* 0x000fe4000bf46270 */
[----:B---3--:R-:W-:Y:S01]  /*99b0*/  SEL R44, R43, RZ, !P0 ;  /* 0x000000ff2b2c7207 */ /* 0x008fe20004000000 */
[----:B------:R-:W-:Y:S01]  /*99c0*/  IMAD.X R43, R35, 0x1, R23, P1 ;  /* 0x00000001232b7824 */ /* 0x000fe200008e0617 */
[----:B------:R-:W-:Y:S02]  /*99d0*/  LOP3.LUT R52, R0, 0x16, RZ, 0xfc, !PT ;  /* 0x0000001600347812 */ /* 0x000fe400078efcff */
[----:B------:R-:W-:-:S02]  /*99e0*/  ISETP.NE.U32.AND P1, PT, R44, RZ, PT ;  /* 0x000000ff2c00720c */ /* 0x000fc40003f25070 */
[----:B------:R-:W-:Y:S01]  /*99f0*/  SEL R44, RZ, 0x4, P2 ;  /* 0x00000004ff2c7807 */ /* 0x000fe20001000000 */
[----:B------:R1:W-:Y:S01]  /*9a00*/  LDGSTS.E [R46+0xa00], [R42.64], P3 ;  /* 0x00a000002a2e7fae */ /* 0x0003e20009921848 */
[----:B------:R-:W-:Y:S02]  /*9a10*/  ISETP.GE.AND P2, PT, R52, UR5, PT ;  /* 0x0000000534007c0c */ /* 0x000fe4000bf46270 */
[----:B------:R-:W-:Y:S02]  /*9a20*/  SEL R44, R44, RZ, !P0 ;  /* 0x000000ff2c2c7207 */ /* 0x000fe40004000000 */
[----:B------:R-:W-:Y:S02]  /*9a30*/  SEL R47, RZ, 0x4, P2 ;  /* 0x00000004ff2f7807 */ /* 0x000fe40001000000 */
[----:B------:R-:W-:Y:S02]  /*9a40*/  LOP3.LUT R52, R0, 0x1a, RZ, 0xfc, !PT ;  /* 0x0000001a00347812 */ /* 0x000fe400078efcff */
[----:B------:R-:W-:-:S02]  /*9a50*/  SEL R47, R47, RZ, !P0 ;  /* 0x000000ff2f2f7207 */ /* 0x000fc40004000000 */
        /* <DEDUP_REMOVED lines=72> */
[----:B-1----:R-:W-:Y:S02]  /*9ee0*/  IADD3 R42, P3, R7, R126, RZ ;  /* 0x0000007e072a7210 */ /* 0x002fe40007f7e0ff */
[----:B------:R-:W-:-:S03]  /*9ef0*/  ISETP.NE.U32.AND P2, PT, R47, RZ, PT ;  /* 0x000000ff2f00720c */ /* 0x000fc60003f45070 */
[----:B------:R-:W-:Y:S01]  /*9f00*/  IMAD.X R43, R35, 0x1, R127, P3 ;  /* 0x00000001232b7824 */ /* 0x000fe200018e067f */
[----:B------:R-:W-:Y:S02]  /*9f10*/  ISETP.NE.U32.AND P3, PT, R44, RZ, PT ;  /* 0x000000ff2c00720c */ /* 0x000fe40003f65070 */
[----:B------:R-:W-:Y:S02]  /*9f20*/  IADD3 R44, P4, R7, R130, RZ ;  /* 0x00000082072c7210 */ /* 0x000fe40007f9e0ff */
[----:B------:R1:W-:Y:S01]  /*9f30*/  LDGSTS.E [R46+0x3200], [R42.64], P1 ;  /* 0x032000002a2e7fae */ /* 0x0003e20008921848 */
[----:B------:R-:W-:Y:S02]  /*9f40*/  ISETP.GE.AND P1, PT, R52, UR5, PT ;  /* 0x0000000534007c0c */ /* 0x000fe4000bf26270 */
[----:B------:R-:W-:Y:S01]  /*9f50*/  IMAD.X R45, R35, 0x1, R131, P4 ;  /* 0x00000001232d7824 */ /* 0x000fe200020e0683 */
[----:B--2---:R-:W-:-:S05]  /*9f60*/  LOP3.LUT R52, R215, 0x3f, RZ, 0xc0, !PT ;  /* 0x0000003fd7347812 */ /* 0x004fca00078ec0ff */
[----:B------:R2:W-:Y:S01]  /*9f70*/  LDGSTS.E [R46+0x3600], [R44.64], P3 ;  /* 0x036000002c2e7fae */ /* 0x0005e20009921848 */
[----:B------:R-:W-:Y:S01]  /*9f80*/  ISETP.GE.AND P3, PT, R52, UR5, PT ;  /* 0x0000000534007c0c */ /* 0x000fe2000bf66270 */
[----:B------:R-:W-:Y:S01]  /*9f90*/  UIADD3 UR5, UR5, -0x40, URZ ;  /* 0xffffffc005057890 */ /* 0x000fe2000fffe03f */
[----:B-1----:R-:W-:Y:S02]  /*9fa0*/  SEL R43, RZ, 0x4, P1 ;  /* 0x00000004ff2b7807 */ /* 0x002fe40000800000 */
[----:B------:R-:W-:Y:S02]  /*9fb0*/  IADD3 R42, P1, R7, R134, RZ ;  /* 0x00000086072a7210 */ /* 0x000fe40007f3e0ff */
[----:B--2---:R-:W-:-:S03]  /*9fc0*/  SEL R44, R43, RZ, !P0 ;  /* 0x000000ff2b2c7207 */ /* 0x004fc60004000000 */
[----:B------:R-:W-:Y:S01]  /*9fd0*/  IMAD.X R43, R35, 0x1, R135, P1 ;  /* 0x00000001232b7824 */ /* 0x000fe200008e0687 */
[----:B------:R-:W-:Y:S02]  /*9fe0*/  ISETP.NE.U32.AND P1, PT, R44, RZ, PT ;  /* 0x000000ff2c00720c */ /* 0x000fe40003f25070 */
[----:B------:R-:W-:Y:S02]  /*9ff0*/  SEL R44, RZ, 0x4, P3 ;  /* 0x00000004ff2c7807 */ /* 0x000fe40001800000 */
[----:B------:R1:W-:Y:S02]  /*a000*/  LDGSTS.E [R46+0x3a00], [R42.64], P2 ;  /* 0x03a000002a2e7fae */ /* 0x0003e40009121848 */
[----:B------:R-:W-:-:S04]  /*a010*/  SEL R44, R44, RZ, !P0 ;  /* 0x000000ff2c2c7207 */ /* 0x000fc80004000000 */
[----:B------:R-:W-:Y:S02]  /*a020*/  ISETP.NE.U32.AND P0, PT, R44, RZ, PT ;  /* 0x000000ff2c00720c */ /* 0x000fe40003f05070 */
[----:B-1----:R-:W-:-:S05]  /*a030*/  IADD3 R42, P2, R7, R138, RZ ;  /* 0x0000008a072a7210 */ /* 0x002fca0007f5e0ff */
[----:B------:R-:W-:Y:S01]  /*a040*/  IMAD.X R43, R35, 0x1, R139, P2 ;  /* 0x00000001232b7824 */ /* 0x000fe200010e068b */
[----:B------:R-:W-:-:S04]  /*a050*/  IADD3 R44, P2, R5, R140, RZ ;  /* 0x0000008c052c7210 */ /* 0x000fc80007f5e0ff */
[----:B------:R1:W-:Y:S01]  /*a060*/  LDGSTS.E [R46+0x3e00], [R42.64], P1 ;  /* 0x03e000002a2e7fae */ /* 0x0003e20008921848 */
[----:B------:R-:W-:-:S03]  /*a070*/  IMAD.X R45, R8, 0x1, R141, P2 ;  /* 0x00000001082d7824 */ /* 0x000fc600010e068d */
[----:B------:R-:W0:Y:S01]  /*a080*/  LDGDEPBAR ;  /* 0x00000000000079af */ /* 0x000e220000000000 */
[----:B-1----:R-:W-:Y:S01]  /*a090*/  IADD3 R42, P1, R5, R148, RZ ;  /* 0x00000094052a7210 */ /* 0x002fe20007f3e0ff */
[----:B------:R-:W-:-:S04]  /*a0a0*/  IMAD R46, R9, 0x4000, R3 ;  /* 0x00004000092e7824 */ /* 0x000fc800078e0203 */
[----:B------:R-:W-:Y:S01]  /*a0b0*/  IMAD.X R43, R8, 0x1, R149, P1 ;  /* 0x00000001082b7824 */ /* 0x000fe200008e0695 */
[----:B------:R1:W-:Y:S04]  /*a0c0*/  LDGSTS.E [R46+0x10000], [R44.64], P0 ;  /* 0x100000002c2e7fae */ /* 0x0003e80008121848 */
[----:B------:R2:W-:Y:S01]  /*a0d0*/  LDGSTS.E [R46+0x10800], [R42.64], P0 ;  /* 0x108000002a2e7fae */ /* 0x0005e20008121848 */
[C---:B-1----:R-:W-:Y:S02]  /*a0e0*/  IADD3 R44, P1, R5.reuse, R156, RZ ;  /* 0x0000009c052c7210 */ /* 0x042fe40007f3e0ff */
[----:B--2---:R-:W-:-:S03]  /*a0f0*/  IADD3 R42, P2, R5, R164, RZ ;  /* 0x000000a4052a7210 */ /* 0x004fc60007f5e0ff */
[C---:B------:R-:W-:Y:S02]  /*a100*/  IMAD.X R45, R8.reuse, 0x1, R157, P1 ;  /* 0x00000001082d7824 */ /* 0x040fe400008e069d */
[----:B------:R-:W-:-:S03]  /*a110*/  IMAD.X R43, R8, 0x1, R165, P2 ;  /* 0x00000001082b7824 */ /* 0x000fc600010e06a5 */
        /* <DEDUP_REMOVED lines=17> */
[----:B------:R-:W-:Y:S02]  /*a230*/  IMAD R46, R9, 0x4000, R209 ;  /* 0x00004000092e7824 */ /* 0x000fe400078e02d1 */
        /* <DEDUP_REMOVED lines=67> */
[----:B------:R-:W-:Y:S01]  /*a670*/  IMAD.X R45, R8, 0x1, R195, P1 ;  /* 0x00000001082d7824 */ /* 0x000fe200008e06c3 */
[----:B------:R-:W-:Y:S01]  /*a680*/  LEA R5, P1, R210, R5, 0x2 ;  /* 0x00000005d2057211 */ /* 0x000fe200078210ff */
[----:B------:R-:W-:-:S03]  /*a690*/  IMAD.X R43, R8, 0x1, R203, P2 ;  /* 0x00000001082b7824 */ /* 0x000fc600010e06cb */
[----:B------:R1:W-:Y:S01]  /*a6a0*/  LDGSTS.E [R46+0x13600], [R44.64], P0 ;  /* 0x136000002c2e7fae */ /* 0x0003e20008121848 */
[----:B------:R-:W-:Y:S01]  /*a6b0*/  LEA R7, P2, R211, R7, 0x2 ;  /* 0x00000007d3077211 */ /* 0x000fe200078410ff */
[----:B------:R-:W-:Y:S02]  /*a6c0*/  IMAD.X R8, R8, 0x1, R204, P1 ;  /* 0x0000000108087824 */ /* 0x000fe400008e06cc */
[----:B------:R1:W-:Y:S01]  /*a6d0*/  LDGSTS.E [R46+0x13e00], [R42.64], P0 ;  /* 0x13e000002a2e7fae */ /* 0x0003e20008121848 */
[----:B------:R-:W-:Y:S01]  /*a6e0*/  ISETP.NE.U32.AND P0, PT, R40, UR4, PT ;  /* 0x0000000428007c0c */ /* 0x000fe2000bf05070 */
[----:B------:R-:W-:Y:S02]  /*a6f0*/  IMAD.X R35, R35, 0x1, R205, P2 ;  /* 0x0000000123237824 */ /* 0x000fe400010e06cd */
[----:B------:R-:W0:Y:S10]  /*a700*/  LDGDEPBAR ;  /* 0x00000000000079af */ /* 0x000e340000000000 */
[----:B-1----:R-:W-:Y:S01]  /*a710*/  @!P0 CALL.REL.NOINC `(.L_x_1) ;  /* 0x0000001000008944 */ /* 0x002fe20003c00000 */
[----:B------:R-:W-:Y:S05]  /*a720*/  BRA `(.L_x_2) ;  /* 0xffffde9000007947 */ /* 0x000fea000383ffff */
.L_x_1:
[----:B------:R-:W1:Y:S01]  /*a730*/  S2R R42, SR_TID.X ;  /* 0x00000000002a7919 */ /* 0x000e620000002100 */
[----:B------:R-:W-:-:S04]  /*a740*/  DEPBAR.LE SB0, 0x0 ;  /* 0x000080000000791a */ /* 0x000fc80000000000 */
[----:B------:R-:W2:Y:S04]  /*a750*/  LDL.LU R18, [R1+0x44] ;  /* 0x0000440001127983 */ /* 0x000ea80000300800 */
[----:B------:R-:W3:Y:S04]  /*a760*/  LDL.LU R17, [R1+0x40] ;  /* 0x0000400001117983 */ /* 0x000ee80000300800 */
[----:B------:R-:W4:Y:S04]  /*a770*/  LDL.LU R31, [R1+0x3c] ;  /* 0x00003c00011f7983 */ /* 0x000f280000300800 */
[----:B------:R-:W5:Y:S04]  /*a780*/  LDL.LU R30, [R1+0x38] ;  /* 0x00003800011e7983 */ /* 0x000f680000300800 */
[----:B------:R-:W5:Y:S01]  /*a790*/  LDL.LU R29, [R1+0x34] ;  /* 0x00003400011d7983 */ /* 0x000f620000300800 */
[----:B-1----:R-:W-:-:S03]  /*a7a0*/  IMAD.SHL.U32 R0, R42, 0x200, RZ ;  /* 0x000002002a007824 */ /* 0x002fc600078e00ff */
[----:B------:R-:W5:Y:S01]  /*a7b0*/  LDL.LU R46, [R1+0x30] ;  /* 0x00003000012e7983 */ /* 0x000f620000300800 */
[C---:B------:R-:W-:Y:S02]  /*a7c0*/  IMAD.SHL.U32 R3, R42.reuse, 0x20, RZ ;  /* 0x000000202a037824 */ /* 0x040fe400078e00ff */
[----:B------:R-:W-:Y:S01]  /*a7d0*/  IMAD.SHL.U32 R2, R42, 0x4, RZ ;  /* 0x000000042a027824 */ /* 0x000fe200078e00ff */
[----:B------:R-:W-:Y:S01]  /*a7e0*/  LOP3.LUT R0, R0, 0x3000, RZ, 0xc0, !PT ;  /* 0x0000300000007812 */ /* 0x000fe200078ec0ff */
[----:B------:R-:W-:-:S03]  /*a7f0*/  IMAD.SHL.U32 R4, R42, 0x10, RZ ;  /* 0x000000102a047824 */ /* 0x000fc600078e00ff */
[----:B------:R-:W-:Y:S01]  /*a800*/  LOP3.LUT R3, R0, 0x60, R3, 0xf8, !PT ;  /* 0x0000006000037812 */ /* 0x000fe200078ef803 */
[----:B------:R-:W-:-:S03]  /*a810*/  IMAD.SHL.U32 R0, R42, 0x800, RZ ;  /* 0x000008002a007824 */ /* 0x000fc600078e00ff */
[----:B------:R-:W-:Y:S01]  /*a820*/  LOP3.LUT R3, R3, 0x170, R2, 0x78, !PT ;  /* 0x0000017003037812 */ /* 0x000fe200078e7802 */
[----:B------:R-:W-:Y:S02]  /*a830*/  IMAD.MOV.U32 R40, RZ, RZ, R94 ;  /* 0x000000ffff287224 */ /* 0x000fe400078e005e */
[----:B------:R-:W-:Y:S02]  /*a840*/  IMAD.MOV.U32 R41, RZ, RZ, R74 ;  /* 0x000000ffff297224 */ /* 0x000fe400078e004a */
[----:B------:R-:W-:Y:S02]  /*a850*/  IMAD.IADD R3, R3, 0x1, R212 ;  /* 0x0000000103037824 */ /* 0x000fe400078e02d4 */
[----:B------:R-:W-:Y:S02]  /*a860*/  IMAD.MOV.U32 R42, RZ, RZ, R50 ;  /* 0x000000ffff2a7224 */ /* 0x000fe400078e0032 */
[----:B------:R-:W-:Y:S01]  /*a870*/  IMAD.MOV.U32 R43, RZ, RZ, R58 ;  /* 0x000000ffff2b7224 */ /* 0x000fe200078e003a */
[----:B------:R-:W-:Y:S06]  /*a880*/  BAR.SYNC.DEFER_BLOCKING 0x0 ;  /* 0x0000000000007b1d */ /* 0x000fec0000010000 */
[----:B------:R1:W-:Y:S04]  /*a890*/  STS.128 [R3+0x280], R40 ;  /* 0x0002802803007388 */ /* 0x0003e80000000c00 */
[----:B-1----:R-:W5:Y:S04]  /*a8a0*/  LDL.LU R42, [R1+0x2c] ;  /* 0x00002c00012a7983 */ /* 0x002f680000300800 */
[----:B------:R-:W5:Y:S04]  /*a8b0*/  LDL.LU R50, [R1+0x28] ;  /* 0x0000280001327983 */ /* 0x000f680000300800 */
[----:B------:R-:W5:Y:S01]  /*a8c0*/  LDL.LU R44, [R1+0x24] ;  /* 0x00002400012c7983 */ /* 0x000f620000300800 */
[----:B------:R-:W-:Y:S01]  /*a8d0*/  LOP3.LUT R5, R4, 0x7f0, RZ, 0xc0, !PT ;  /* 0x000007f004057812 */ /* 0x000fe200078ec0ff */
[----:B------:R-:W-:-:S02]  /*a8e0*/  IMAD.MOV.U32 R7, RZ, RZ, R76 ;  /* 0x000000ffff077224 */ /* 0x000fc400078e004c */
[----:B------:R-:W-:Y:S01]  /*a8f0*/  IMAD.MOV.U32 R11, RZ, RZ, R77 ;  /* 0x000000ffff0b7224 */ /* 0x000fe200078e004d */
[----:B------:R-:W-:Y:S01]  /*a900*/  LOP3.LUT R20, R5, 0x3000, R0, 0xf8, !PT ;  /* 0x0000300005147812 */ /* 0x000fe200078ef800 */
[----:B------:R-:W-:Y:S02]  /*a910*/  IMAD.MOV.U32 R15, RZ, RZ, R78 ;  /* 0x000000ffff0f7224 */ /* 0x000fe400078e004e */
[----:B------:R-:W-:Y:S02]  /*a920*/  IMAD.MOV.U32 R27, RZ, RZ, R56 ;  /* 0x000000ffff1b7224 */ /* 0x000fe400078e0038 */
[----:B------:R-:W-:Y:S02]  /*a930*/  IMAD.MOV.U32 R39, RZ, RZ, R57 ;  /* 0x000000ffff277224 */ /* 0x000fe400078e0039 */
[----:B------:R-:W-:Y:S02]  /*a940*/  IMAD.MOV.U32 R4, RZ, RZ, R88 ;  /* 0x000000ffff047224 */ /* 0x000fe400078e0058 */
[----:B------:R-:W-:-:S02]  /*a950*/  IMAD.MOV.U32 R5, RZ, RZ, R84 ;  /* 0x000000ffff057224 */ /* 0x000fc400078e0054 */
[----:B------:R-:W-:Y:S02]  /*a960*/  IMAD.MOV.U32 R6, RZ, RZ, R80 ;  /* 0x000000ffff067224 */ /* 0x000fe400078e0050 */
        /* <DEDUP_REMOVED lines=17> */
[----:B------:R-:W-:Y:S01]  /*aa80*/  IMAD.MOV.U32 R58, RZ, RZ, R51 ;  /* 0x000000ffff3a7224 */ /* 0x000fe200078e0033 */
[----:B------:R-:W-:Y:S04]  /*aa90*/  STS.128 [R3], R4 ;  /* 0x0000000403007388 */ /* 0x000fe80000000c00 */
[----:B------:R-:W-:Y:S04]  /*aaa0*/  STS.128 [R3+0x400], R8 ;  /* 0x0004000803007388 */ /* 0x000fe80000000c00 */
[----:B------:R-:W-:Y:S04]  /*aab0*/  STS.128 [R3+0x80], R12 ;  /* 0x0000800c03007388 */ /* 0x000fe80000000c00 */
[----:B------:R-:W-:Y:S04]  /*aac0*/  STS.128 [R3+0x480], R76 ;  /* 0x0004804c03007388 */ /* 0x000fe80000000c00 */
[----:B------:R-:W-:Y:S04]  /*aad0*/  STS.128 [R3+0x200], R24 ;  /* 0x0002001803007388 */ /* 0x000fe80000000c00 */
[----:B------:R-:W-:Y:S04]  /*aae0*/  STS.128 [R3+0x600], R36 ;  /* 0x0006002403007388 */ /* 0x000fe80000000c00 */
[----:B------:R3:W-:Y:S04]  /*aaf0*/  STS.128 [R3+0x680], R56 ;  /* 0x0006803803007388 */ /* 0x0007e80000000c00 */
[----:B------:R-:W-:Y:S01]  /*ab00*/  BAR.SYNC.DEFER_BLOCKING 0x0 ;  /* 0x0000000000007b1d */ /* 0x000fe20000010000 */
[----:B------:R-:W-:-:S02]  /*ab10*/  LOP3.LUT R16, R20, 0x20, RZ, 0x3c, !PT ;  /* 0x0000002014107812 */ /* 0x000fc400078e3cff */
[C---:B------:R-:W-:Y:S02]  /*ab20*/  LOP3.LUT R32, R20.reuse, 0x40, RZ, 0x3c, !PT ;  /* 0x0000004014207812 */ /* 0x040fe400078e3cff */
[----:B------:R-:W-:Y:S01]  /*ab30*/  LOP3.LUT R28, R20, 0x60, RZ, 0x3c, !PT ;  /* 0x00000060141c7812 */ /* 0x000fe200078e3cff */
[----:B------:R-:W1:Y:S04]  /*ab40*/  LDS.128 R8, [R20] ;  /* 0x0000000014087984 */ /* 0x000e680000000c00 */
[----:B------:R-:W1:Y:S04]  /*ab50*/  LDS.128 R4, [R16] ;  /* 0x0000000010047984 */ /* 0x000e680000000c00 */
[----:B------:R-:W1:Y:S04]  /*ab60*/  LDS.128 R12, [R32] ;  /* 0x00000000200c7984 */ /* 0x000e680000000c00 */
[----:B------:R-:W1:Y:S04]  /*ab70*/  LDS.128 R24, [R28] ;  /* 0x000000001c187984 */ /* 0x000e680000000c00 */
[----:B------:R-:W1:Y:S04]  /*ab80*/  LDS.128 R20, [R20+0x800] ;  /* 0x0008000014147984 */ /* 0x000e680000000c00 */
[----:B------:R-:W-:Y:S01]  /*ab90*/  LDS.128 R32, [R32+0x800] ;  /* 0x0008000020207984 */ /* 0x000fe20000000c00 */
[C---:B--2---:R-:W-:Y:S01]  /*aba0*/  IMAD R0, R18.reuse, c[0x0][0x194], RZ ;  /* 0x0000650012007a24 */ /* 0x044fe200078e02ff */
[----:B------:R-:W-:Y:S01]  /*abb0*/  ISETP.GE.AND P0, PT, R18, c[0x0][0x178], PT ;  /* 0x00005e0012007a0c */ /* 0x000fe20003f06270 */
[----:B---3--:R-:W-:-:S03]  /*abc0*/  IMAD R3, R17, c[0x0][0x198], RZ ;  /* 0x0000660011037a24 */ /* 0x008fc600078e02ff */
[C---:B------:R-:W-:Y:S02]  /*abd0*/  LEA R45, P2, R0.reuse, c[0x0][0x170], 0x2 ;  /* 0x00005c00002d7a11 */ /* 0x040fe400078410ff */
[----:B------:R-:W-:Y:S02]  /*abe0*/  ISETP.LT.AND P1, PT, R17, c[0x0][0x17c], !P0 ;  /* 0x00005f0011007a0c */ /* 0x000fe40004721270 */
[----:B------:R-:W-:Y:S01]  /*abf0*/  LEA.HI.X.SX32 R47, R0, c[0x0][0x174], 0x2, P2 ;  /* 0x00005d00002f7a11 */ /* 0x000fe200010f16ff */
[----:B----4-:R-:W-:Y:S01]  /*ac00*/  IMAD R0, R31, c[0x0][0x198], RZ ;  /* 0x000066001f007a24 */ /* 0x010fe200078e02ff */
[----:B------:R-:W-:Y:S01]  /*ac10*/  LEA R2, P2, R3, R45, 0x2 ;  /* 0x0000002d03027211 */ /* 0x000fe200078410ff */
[----:B------:R-:W2:Y:S01]  /*ac20*/  LDS.128 R16, [R16+0x800] ;  /* 0x0008000010107984 */ /* 0x000ea20000000c00 */
[----:B------:R-:W-:Y:S02]  /*ac30*/  ISETP.LT.AND P3, PT, R31, c[0x0][0x17c], !P0 ;  /* 0x00005f001f007a0c */ /* 0x000fe40004761270 */
[----:B------:R-:W-:-:S02]  /*ac40*/  LEA.HI.X.SX32 R3, R3, R47, 0x2, P2 ;  /* 0x0000002f03037211 */ /* 0x000fc400010f16ff */
[----:B------:R-:W-:Y:S01]  /*ac50*/  LEA R36, P2, R0, R45, 0x2 ;  /* 0x0000002d00247211 */ /* 0x000fe200078410ff */
[----:B-----5:R-:W-:Y:S02]  /*ac60*/  IMAD R39, R30, c[0x0][0x198], RZ ;  /* 0x000066001e277a24 */ /* 0x020fe400078e02ff */
[----:B-1----:R1:W-:Y:S01]  /*ac70*/  @P1 STG.E [R2.64], R8 ;  /* 0x0000000802001986 */ /* 0x0023e2000c101908 */
[C---:B------:R-:W-:Y:S01]  /*ac80*/  IMAD R41, R29.reuse, c[0x0][0x198], RZ ;  /* 0x000066001d297a24 */ /* 0x040fe200078e02ff */
[----:B------:R-:W-:Y:S01]  /*ac90*/  LEA.HI.X.SX32 R37, R0, R47, 0x2, P2 ;  /* 0x0000002f00257211 */ /* 0x000fe200010f16ff */
[----:B------:R-:W-:Y:S01]  /*aca0*/  IMAD R0, R46, c[0x0][0x198], RZ ;  /* 0x000066002e007a24 */ /* 0x000fe200078e02ff */
[----:B------:R-:W-:Y:S02]  /*acb0*/  ISETP.LT.AND P4, PT, R30, c[0x0][0x17c], !P0 ;  /* 0x00005f001e007a0c */ /* 0x000fe40004781270 */
[----:B------:R-:W-:Y:S01]  /*acc0*/  ISETP.LT.AND P1, PT, R29, c[0x0][0x17c], !P0 ;  /* 0x00005f001d007a0c */ /* 0x000fe20004721270 */
[----:B------:R-:W-:Y:S04]  /*acd0*/  @P3 STG.E [R36.64], R4 ;  /* 0x0000000424003986 */ /* 0x000fe8000c101908 */
[----:B-1----:R-:W3:Y:S01]  /*ace0*/  LDL.LU R8, [R1+0x20] ;  /* 0x0000200001087983 */ /* 0x002ee20000300800 */
[----:B------:R-:W-:-:S03]  /*acf0*/  LEA R38, P5, R39, R45, 0x2 ;  /* 0x0000002d27267211 */ /* 0x000fc600078a10ff */
[----:B------:R-:W4:Y:S01]  /*ad00*/  LDL.LU R49, [R1+0x1c] ;  /* 0x00001c0001317983 */ /* 0x000f220000300800 */
[-C--:B------:R-:W-:Y:S02]  /*ad10*/  LEA R2, P6, R41, R45.reuse, 0x2 ;  /* 0x0000002d29027211 */ /* 0x080fe400078c10ff */
[----:B------:R-:W-:Y:S01]  /*ad20*/  LEA R40, P3, R0, R45, 0x2 ;  /* 0x0000002d00287211 */ /* 0x000fe200078610ff */
[----:B------:R-:W5:Y:S01]  /*ad30*/  LDL.LU R48, [R1+0x18] ;  /* 0x0000180001307983 */ /* 0x000f620000300800 */
[----:B------:R-:W-:Y:S02]  /*ad40*/  ISETP.LT.AND P2, PT, R46, c[0x0][0x17c], !P0 ;  /* 0x00005f002e007a0c */ /* 0x000fe40004741270 */
[-C--:B------:R-:W-:Y:S01]  /*ad50*/  LEA.HI.X.SX32 R39, R39, R47.reuse, 0x2, P5 ;  /* 0x0000002f27277211 */ /* 0x080fe200028f16ff */
[----:B------:R-:W5:Y:S01]  /*ad60*/  LDL.LU R46, [R1+0x14] ;  /* 0x00001400012e7983 */ /* 0x000f620000300800 */
[-C--:B------:R-:W-:Y:S02]  /*ad70*/  LEA.HI.X.SX32 R3, R41, R47.reuse, 0x2, P6 ;  /* 0x0000002f29037211 */ /* 0x080fe400030f16ff */
[----:B------:R-:W-:Y:S01]  /*ad80*/  LEA.HI.X.SX32 R41, R0, R47, 0x2, P3 ;  /* 0x0000002f00297211 */ /* 0x000fe200018f16ff */
[----:B------:R1:W-:Y:S04]  /*ad90*/  @P4 STG.E [R38.64], R12 ;  /* 0x0000000c26004986 */ /* 0x0003e8000c101908 */
[----:B------:R2:W-:Y:S04]  /*ada0*/  @P1 STG.E [R2.64], R24 ;  /* 0x0000001802001986 */ /* 0x0005e8000c101908 */
[----:B------:R2:W-:Y:S04]  /*adb0*/  @P2 STG.E [R40.64], R20 ;  /* 0x0000001428002986 */ /* 0x0005e8000c101908 */
[----:B-1----:R-:W5:Y:S04]  /*adc0*/  LDL.LU R12, [R1+0x10] ;  /* 0x00001000010c7983 */ /* 0x002f680000300800 */
[----:B------:R-:W1:Y:S01]  /*add0*/  LDS.128 R28, [R28+0x800] ;  /* 0x000800001c1c7984 */ /* 0x000e620000000c00 */
[C---:B------:R-:W-:Y:S01]  /*ade0*/  IMAD R0, R42.reuse, c[0x0][0x198], RZ ;  /* 0x000066002a007a24 */ /* 0x040fe200078e02ff */
[----:B------:R-:W-:-:S04]  /*adf0*/  ISETP.LT.AND P4, PT, R42, c[0x0][0x17c], !P0 ;  /* 0x00005f002a007a0c */ /* 0x000fc80004781270 */
[----:B------:R-:W-:Y:S02]  /*ae00*/  LEA R42, P1, R0, R45, 0x2 ;  /* 0x0000002d002a7211 */ /* 0x000fe400078210ff */
[----:B------:R-:W-:Y:S02]  /*ae10*/  ISETP.LT.AND P2, PT, R44, c[0x0][0x17c], !P0 ;  /* 0x00005f002c007a0c */ /* 0x000fe40004741270 */
[----:B------:R-:W-:Y:S01]  /*ae20*/  LEA.HI.X.SX32 R43, R0, R47, 0x2, P1 ;  /* 0x0000002f002b7211 */ /* 0x000fe200008f16ff */
[----:B------:R-:W-:Y:S02]  /*ae30*/  IMAD R0, R44, c[0x0][0x198], RZ ;  /* 0x000066002c007a24 */ /* 0x000fe400078e02ff */
[----:B------:R-:W5:Y:S04]  /*ae40*/  LDL.LU R44, [R1+0xc] ;  /* 0x00000c00012c7983 */ /* 0x000f680000300800 */
[----:B--2---:R-:W2:Y:S04]  /*ae50*/  LDL.LU R24, [R1+0x8] ;  /* 0x0000080001187983 */ /* 0x004ea80000300800 */
[----:B------:R-:W2:Y:S04]  /*ae60*/  LDL.LU R20, [R1+0x4] ;  /* 0x0000040001147983 */ /* 0x000ea80000300800 */
[----:B------:R1:W-:Y:S04]  /*ae70*/  @P4 STG.E [R42.64], R16 ;  /* 0x000000102a004986 */ /* 0x0003e8000c101908 */
[----:B-1----:R-:W2:Y:S01]  /*ae80*/  LDL.LU R16, [R1] ;  /* 0x0000000001107983 */ /* 0x002ea20000300800 */
[C---:B------:R-:W-:Y:S01]  /*ae90*/  IMAD R4, R50.reuse, c[0x0][0x198], RZ ;  /* 0x0000660032047a24 */ /* 0x040fe200078e02ff */
[----:B------:R-:W-:-:S02]  /*aea0*/  ISETP.LT.AND P3, PT, R50, c[0x0][0x17c], !P0 ;  /* 0x00005f0032007a0c */ /* 0x000fc40004761270 */
[-C--:B------:R-:W-:Y:S02]  /*aeb0*/  LEA R2, P4, R0, R45.reuse, 0x2 ;  /* 0x0000002d00027211 */ /* 0x080fe400078810ff */
[----:B------:R-:W-:Y:S02]  /*aec0*/  LEA R36, P5, R4, R45, 0x2 ;  /* 0x0000002d04247211 */ /* 0x000fe400078a10ff */
[-C--:B------:R-:W-:Y:S02]  /*aed0*/  LEA.HI.X.SX32 R3, R0, R47.reuse, 0x2, P4 ;  /* 0x0000002f00037211 */ /* 0x080fe400020f16ff */
[----:B------:R-:W-:-:S05]  /*aee0*/  LEA.HI.X.SX32 R37, R4, R47, 0x2, P5 ;  /* 0x0000002f04257211 */ /* 0x000fca00028f16ff */
[----:B------:R-:W-:Y:S04]  /*aef0*/  @P3 STG.E [R36.64], R32 ;  /* 0x0000002024003986 */ /* 0x000fe8000c101908 */
[----:B------:R1:W-:Y:S01]  /*af00*/  @P2 STG.E [R2.64], R28 ;  /* 0x0000001c02002986 */ /* 0x0003e2000c101908 */
[C---:B---3--:R-:W-:Y:S01]  /*af10*/  ISETP.LT.AND P1, PT, R8.reuse, c[0x0][0x17c], !P0 ;  /* 0x00005f0008007a0c */ /* 0x048fe20004721270 */
[----:B------:R-:W-:Y:S02]  /*af20*/  IMAD R8, R8, c[0x0][0x198], RZ ;  /* 0x0000660008087a24 */ /* 0x000fe400078e02ff */
[C---:B----4-:R-:W-:Y:S01]  /*af30*/  IMAD R0, R49.reuse, c[0x0][0x198], RZ ;  /* 0x0000660031007a24 */ /* 0x050fe200078e02ff */
[----:B------:R-:W-:Y:S02]  /*af40*/  ISETP.LT.AND P5, PT, R49, c[0x0][0x17c], !P0 ;  /* 0x00005f0031007a0c */ /* 0x000fe400047a1270 */
[----:B------:R-:W-:-:S02]  /*af50*/  LEA R38, P6, R8, R45, 0x2 ;  /* 0x0000002d08267211 */ /* 0x000fc400078c10ff */
[----:B------:R-:W-:Y:S02]  /*af60*/  LEA R40, P2, R0, R45, 0x2 ;  /* 0x0000002d00287211 */ /* 0x000fe400078410ff */
[-C--:B------:R-:W-:Y:S02]  /*af70*/  LEA.HI.X.SX32 R39, R8, R47.reuse, 0x2, P6 ;  /* 0x0000002f08277211 */ /* 0x080fe400030f16ff */
[----:B------:R-:W-:Y:S01]  /*af80*/  LEA.HI.X.SX32 R41, R0, R47, 0x2, P2 ;  /* 0x0000002f00297211 */ /* 0x000fe200010f16ff */
[----:B-----5:R-:W-:Y:S02]  /*af90*/  IMAD R0, R46, c[0x0][0x198], RZ ;  /* 0x000066002e007a24 */ /* 0x020fe400078e02ff */
[C---:B------:R-:W-:Y:S01]  /*afa0*/  IMAD R4, R48.reuse, c[0x0][0x198], RZ ;  /* 0x0000660030047a24 */ /* 0x040fe200078e02ff */
[----:B------:R3:W-:Y:S01]  /*afb0*/  @P1 STG.E [R38.64], R9 ;  /* 0x0000000926001986 */ /* 0x0007e2000c101908 */
[----:B------:R-:W-:-:S03]  /*afc0*/  ISETP.LT.AND P4, PT, R48, c[0x0][0x17c], !P0 ;  /* 0x00005f0030007a0c */ /* 0x000fc60004781270 */
[----:B------:R2:W-:Y:S01]  /*afd0*/  @P5 STG.E [R40.64], R5 ;  /* 0x0000000528005986 */ /* 0x0005e2000c101908 */
[-C--:B-1----:R-:W-:Y:S02]  /*afe0*/  LEA R2, P5, R0, R45.reuse, 0x2 ;  /* 0x0000002d00027211 */ /* 0x082fe400078a10ff */
[----:B------:R-:W-:Y:S02]  /*aff0*/  ISETP.LT.AND P3, PT, R46, c[0x0][0x17c], !P0 ;  /* 0x00005f002e007a0c */ /* 0x000fe40004761270 */
[----:B------:R-:W-:Y:S02]  /*b000*/  LEA R36, P1, R4, R45, 0x2 ;  /* 0x0000002d04247211 */ /* 0x000fe400078210ff */
[C---:B------:R-:W-:Y:S01]  /*b010*/  ISETP.LT.AND P2, PT, R12.reuse, c[0x0][0x17c], !P0 ;  /* 0x00005f000c007a0c */ /* 0x040fe20004741270 */
[----:B------:R-:W-:Y:S01]  /*b020*/  IMAD R12, R12, c[0x0][0x198], RZ ;  /* 0x000066000c0c7a24 */ /* 0x000fe200078e02ff */
[-C--:B------:R-:W-:Y:S02]  /*b030*/  LEA.HI.X.SX32 R3, R0, R47.reuse, 0x2, P5 ;  /* 0x0000002f00037211 */ /* 0x080fe400028f16ff */
[----:B------:R-:W-:-:S02]  /*b040*/  LEA.HI.X.SX32 R37, R4, R47, 0x2, P1 ;  /* 0x0000002f04257211 */ /* 0x000fc400008f16ff */
[----:B------:R-:W-:-:S04]  /*b050*/  LEA R8, P6, R12, R45, 0x2 ;  /* 0x0000002d0c087211 */ /* 0x000fc800078c10ff */
[----:B---3--:R-:W-:Y:S01]  /*b060*/  LEA.HI.X.SX32 R9, R12, R47, 0x2, P6 ;  /* 0x0000002f0c097211 */ /* 0x008fe200030f16ff */
[----:B------:R-:W-:Y:S04]  /*b070*/  @P4 STG.E [R36.64], R13 ;  /* 0x0000000d24004986 */ /* 0x000fe8000c101908 */
[----:B------:R1:W-:Y:S04]  /*b080*/  @P3 STG.E [R2.64], R25 ;  /* 0x0000001902003986 */ /* 0x0003e8000c101908 */
[----:B------:R3:W-:Y:S01]  /*b090*/  @P2 STG.E [R8.64], R21 ;  /* 0x0000001508002986 */ /* 0x0007e2000c101908 */
[C---:B------:R-:W-:Y:S01]  /*b0a0*/  IMAD R0, R44.reuse, c[0x0][0x198], RZ ;  /* 0x000066002c007a24 */ /* 0x040fe200078e02ff */
[----:B------:R-:W-:-:S04]  /*b0b0*/  ISETP.LT.AND P1, PT, R44, c[0x0][0x17c], !P0 ;  /* 0x00005f002c007a0c */ /* 0x000fc80004721270 */
[----:B------:R-:W-:Y:S01]  /*b0c0*/  LEA R38, P5, R0, R45, 0x2 ;  /* 0x0000002d00267211 */ /* 0x000fe200078a10ff */
[C---:B--2---:R-:W-:Y:S01]  /*b0d0*/  IMAD R5, R24.reuse, c[0x0][0x198], RZ ;  /* 0x0000660018057a24 */ /* 0x044fe200078e02ff */
[----:B------:R-:W-:Y:S02]  /*b0e0*/  ISETP.LT.AND P4, PT, R24, c[0x0][0x17c], !P0 ;  /* 0x00005f0018007a0c */ /* 0x000fe40004781270 */
[----:B------:R-:W-:Y:S01]  /*b0f0*/  LEA.HI.X.SX32 R39, R0, R47, 0x2, P5 ;  /* 0x0000002f00277211 */ /* 0x000fe200028f16ff */
[C---:B------:R-:W-:Y:S01]  /*b100*/  IMAD R0, R20.reuse, c[0x0][0x198], RZ ;  /* 0x0000660014007a24 */ /* 0x040fe200078e02ff */
[----:B------:R-:W-:Y:S02]  /*b110*/  ISETP.LT.AND P3, PT, R20, c[0x0][0x17c], !P0 ;  /* 0x00005f0014007a0c */ /* 0x000fe40004761270 */
[-C--:B------:R-:W-:Y:S01]  /*b120*/  LEA R4, P5, R5, R45.reuse, 0x2 ;  /* 0x0000002d05047211 */ /* 0x080fe200078a10ff */
[----:B------:R-:W-:Y:S01]  /*b130*/  @P1 STG.E [R38.64], R17 ;  /* 0x0000001126001986 */ /* 0x000fe2000c101908 */
[----:B-1----:R-:W-:-:S02]  /*b140*/  LEA R2, P6, R0, R45, 0x2 ;  /* 0x0000002d00027211 */ /* 0x002fc400078c10ff */
[----:B------:R-:W-:Y:S01]  /*b150*/  LEA.HI.X.SX32 R5, R5, R47, 0x2, P5 ;  /* 0x0000002f05057211 */ /* 0x000fe200028f16ff */
[C---:B------:R-:W-:Y:S01]  /*b160*/  IMAD R12, R16.reuse, c[0x0][0x198], RZ ;  /* 0x00006600100c7a24 */ /* 0x040fe200078e02ff */
[----:B------:R-:W-:-:S04]  /*b170*/  ISETP.LT.AND P2, PT, R16, c[0x0][0x17c], !P0 ;  /* 0x00005f0010007a0c */ /* 0x000fc80004741270 */
[----:B---3--:R-:W-:Y:S02]  /*b180*/  LEA R8, P1, R12, R45, 0x2 ;  /* 0x0000002d0c087211 */ /* 0x008fe400078210ff */
[-C--:B------:R-:W-:Y:S02]  /*b190*/  LEA.HI.X.SX32 R3, R0, R47.reuse, 0x2, P6 ;  /* 0x0000002f00037211 */ /* 0x080fe400030f16ff */
[----:B------:R-:W-:Y:S01]  /*b1a0*/  LEA.HI.X.SX32 R9, R12, R47, 0x2, P1 ;  /* 0x0000002f0c097211 */ /* 0x000fe200008f16ff */
[----:B------:R1:W-:Y:S01]  /*b1b0*/  @P4 STG.E [R4.64], R33 ;  /* 0x0000002104004986 */ /* 0x0003e2000c101908 */
[C---:B------:R-:W-:Y:S01]  /*b1c0*/  ISETP.LT.AND P5, PT, R252.reuse, c[0x0][0x17c], !P0 ;  /* 0x00005f00fc007a0c */ /* 0x040fe200047a1270 */
[----:B------:R-:W-:Y:S02]  /*b1d0*/  IMAD R252, R252, c[0x0][0x198], RZ ;  /* 0x00006600fcfc7a24 */ /* 0x000fe400078e02ff */
[----:B------:R2:W-:Y:S01]  /*b1e0*/  @P3 STG.E [R2.64], R29 ;  /* 0x0000001d02003986 */ /* 0x0005e2000c101908 */
[C---:B------:R-:W-:Y:S01]  /*b1f0*/  ISETP.LT.AND P3, PT, R231.reuse, c[0x0][0x17c], !P0 ;  /* 0x00005f00e7007a0c */ /* 0x040fe20004761270 */
[----:B------:R-:W-:-:S02]  /*b200*/  IMAD R231, R231, c[0x0][0x198], RZ ;  /* 0x00006600e7e77a24 */ /* 0x000fc400078e02ff */
[----:B------:R3:W-:Y:S01]  /*b210*/  @P2 STG.E [R8.64], R10 ;  /* 0x0000000a08002986 */ /* 0x0007e2000c101908 */
[C---:B------:R-:W-:Y:S01]  /*b220*/  ISETP.LT.AND P2, PT, R230.reuse, c[0x0][0x17c], !P0 ;  /* 0x00005f00e6007a0c */ /* 0x040fe20004741270 */
[----:B------:R-:W-:Y:S01]  /*b230*/  IMAD R230, R230, c[0x0][0x198], RZ ;  /* 0x00006600e6e67a24 */ /* 0x000fe200078e02ff */
[-C--:B------:R-:W-:Y:S02]  /*b240*/  LEA R12, P1, R252, R45.reuse, 0x2 ;  /* 0x0000002dfc0c7211 */ /* 0x080fe400078210ff */
[CC--:B-1----:R-:W-:Y:S02]  /*b250*/  LEA R4, P4, R231.reuse, R45.reuse, 0x2 ;  /* 0x0000002de7047211 */ /* 0x0c2fe400078810ff */
[----:B--2---:R-:W-:Y:S02]  /*b260*/  LEA R2, P6, R230, R45, 0x2 ;  /* 0x0000002de6027211 */ /* 0x004fe400078c10ff */
[-C--:B------:R-:W-:Y:S02]  /*b270*/  LEA.HI.X.SX32 R13, R252, R47.reuse, 0x2, P1 ;  /* 0x0000002ffc0d7211 */ /* 0x080fe400008f16ff */
[----:B------:R-:W-:-:S02]  /*b280*/  LEA.HI.X.SX32 R5, R231, R47, 0x2, P4 ;  /* 0x0000002fe7057211 */ /* 0x000fc400020f16ff */
[C---:B------:R-:W-:Y:S01]  /*b290*/  ISETP.LT.AND P1, PT, R229.reuse, c[0x0][0x17c], !P0 ;  /* 0x00005f00e5007a0c */ /* 0x040fe20004721270 */
[----:B------:R-:W-:Y:S01]  /*b2a0*/  IMAD R229, R229, c[0x0][0x198], RZ ;  /* 0x00006600e5e57a24 */ /* 0x000fe200078e02ff */
[C---:B------:R-:W-:Y:S01]  /*b2b0*/  ISETP.LT.AND P4, PT, R228.reuse, c[0x0][0x17c], !P0 ;  /* 0x00005f00e4007a0c */ /* 0x040fe20004781270 */
[----:B------:R-:W-:Y:S01]  /*b2c0*/  IMAD R228, R228, c[0x0][0x198], RZ ;  /* 0x00006600e4e47a24 */ /* 0x000fe200078e02ff */
[----:B------:R-:W-:Y:S01]  /*b2d0*/  LEA.HI.X.SX32 R3, R230, R47, 0x2, P6 ;  /* 0x0000002fe6037211 */ /* 0x000fe200030f16ff */
[----:B------:R-:W-:Y:S01]  /*b2e0*/  @P5 STG.E [R12.64], R6 ;  /* 0x000000060c005986 */ /* 0x000fe2000c101908 */
[----:B---3--:R-:W-:-:S03]  /*b2f0*/  LEA R8, P5, R229, R45, 0x2 ;  /* 0x0000002de5087211 */ /* 0x008fc600078a10ff */
[----:B------:R-:W-:Y:S04]  /*b300*/  @P3 STG.E [R4.64], R14 ;  /* 0x0000000e04003986 */ /* 0x000fe8000c101908 */
[----:B------:R1:W-:Y:S01]  /*b310*/  @P2 STG.E [R2.64], R26 ;  /* 0x0000001a02002986 */ /* 0x0003e2000c101908 */
[C---:B------:R-:W-:Y:S02]  /*b320*/  LEA R16, P2, R228.reuse, R45, 0x2 ;  /* 0x0000002de4107211 */ /* 0x040fe400078410ff */
[-C--:B------:R-:W-:Y:S02]  /*b330*/  LEA.HI.X.SX32 R9, R229, R47.reuse, 0x2, P5 ;  /* 0x0000002fe5097211 */ /* 0x080fe400028f16ff */
[----:B------:R-:W-:Y:S02]  /*b340*/  LEA.HI.X.SX32 R17, R228, R47, 0x2, P2 ;  /* 0x0000002fe4117211 */ /* 0x000fe400010f16ff */
[C---:B------:R-:W-:Y:S01]  /*b350*/  ISETP.LT.AND P3, PT, R227.reuse, c[0x0][0x17c], !P0 ;  /* 0x00005f00e3007a0c */ /* 0x040fe20004761270 */
[----:B------:R-:W-:Y:S01]  /*b360*/  IMAD R227, R227, c[0x0][0x198], RZ ;  /* 0x00006600e3e37a24 */ /* 0x000fe200078e02ff */
[C---:B------:R-:W-:Y:S01]  /*b370*/  ISETP.LT.AND P2, PT, R226.reuse, c[0x0][0x17c], !P0 ;  /* 0x00005f00e2007a0c */ /* 0x040fe20004741270 */
[----:B------:R-:W-:Y:S01]  /*b380*/  IMAD R226, R226, c[0x0][0x198], RZ ;  /* 0x00006600e2e27a24 */ /* 0x000fe200078e02ff */
[----:B------:R2:W-:Y:S01]  /*b390*/  @P1 STG.E [R8.64], R22 ;  /* 0x0000001608001986 */ /* 0x0005e2000c101908 */
[----:B------:R-:W-:Y:S01]  /*b3a0*/  ISETP.LT.AND P1, PT, R225, c[0x0][0x17c], !P0 ;  /* 0x00005f00e1007a0c */ /* 0x000fe20004721270 */
[----:B------:R-:W-:-:S02]  /*b3b0*/  IMAD R0, R224, c[0x0][0x198], RZ ;  /* 0x00006600e0007a24 */ /* 0x000fc400078e02ff */
[----:B------:R-:W-:Y:S01]  /*b3c0*/  @P4 STG.E [R16.64], R18 ;  /* 0x0000001210004986 */ /* 0x000fe2000c101908 */
[-C--:B-1----:R-:W-:Y:S01]  /*b3d0*/  LEA R2, P4, R227, R45.reuse, 0x2 ;  /* 0x0000002de3027211 */ /* 0x082fe200078810ff */
[----:B------:R-:W-:Y:S01]  /*b3e0*/  IMAD R225, R225, c[0x0][0x198], RZ ;  /* 0x00006600e1e17a24 */ /* 0x000fe200078e02ff */
[C---:B------:R-:W-:Y:S02]  /*b3f0*/  LEA R4, P5, R226.reuse, R45, 0x2 ;  /* 0x0000002de2047211 */ /* 0x040fe400078a10ff */
[-C--:B------:R-:W-:Y:S02]  /*b400*/  LEA.HI.X.SX32 R3, R227, R47.reuse, 0x2, P4 ;  /* 0x0000002fe3037211 */ /* 0x080fe400020f16ff */
[----:B------:R-:W-:Y:S02]  /*b410*/  LEA.HI.X.SX32 R5, R226, R47, 0x2, P5 ;  /* 0x0000002fe2057211 */ /* 0x000fe400028f16ff */
[----:B------:R-:W-:Y:S02]  /*b420*/  ISETP.LT.AND P4, PT, R224, c[0x0][0x17c], !P0 ;  /* 0x00005f00e0007a0c */ /* 0x000fe40004781270 */
[----:B------:R-:W-:-:S02]  /*b430*/  LEA R12, P5, R0, R45, 0x2 ;  /* 0x0000002d000c7211 */ /* 0x000fc400078a10ff */
[C---:B--2---:R-:W-:Y:S02]  /*b440*/  LEA R8, P6, R225.reuse, R45, 0x2 ;  /* 0x0000002de1087211 */ /* 0x044fe400078c10ff */
[-C--:B------:R-:W-:Y:S02]  /*b450*/  LEA.HI.X.SX32 R13, R0, R47.reuse, 0x2, P5 ;  /* 0x0000002f000d7211 */ /* 0x080fe400028f16ff */
[----:B------:R-:W-:Y:S02]  /*b460*/  LEA.HI.X.SX32 R9, R225, R47, 0x2, P6 ;  /* 0x0000002fe1097211 */ /* 0x000fe400030f16ff */
[C---:B------:R-:W-:Y:S01]  /*b470*/  ISETP.LT.AND P5, PT, R223.reuse, c[0x0][0x17c], !P0 ;  /* 0x00005f00df007a0c */ /* 0x040fe200047a1270 */
[----:B------:R-:W-:Y:S01]  /*b480*/  IMAD R223, R223, c[0x0][0x198], RZ ;  /* 0x00006600dfdf7a24 */ /* 0x000fe200078e02ff */
[----:B------:R1:W-:Y:S01]  /*b490*/  @P3 STG.E [R2.64], R34 ;  /* 0x0000002202003986 */ /* 0x0003e2000c101908 */
[C---:B------:R-:W-:Y:S01]  /*b4a0*/  ISETP.LT.AND P3, PT, R221.reuse, c[0x0][0x17c], !P0 ;  /* 0x00005f00dd007a0c */ /* 0x040fe20004761270 */
[----:B------:R-:W-:-:S02]  /*b4b0*/  IMAD R221, R221, c[0x0][0x198], RZ ;  /* 0x00006600dddd7a24 */ /* 0x000fc400078e02ff */
[----:B------:R-:W-:Y:S01]  /*b4c0*/  @P2 STG.E [R4.64], R30 ;  /* 0x0000001e04002986 */ /* 0x000fe2000c101908 */
[----:B------:R-:W-:-:S03]  /*b4d0*/  IMAD R0, R220, c[0x0][0x198], RZ ;  /* 0x00006600dc007a24 */ /* 0x000fc600078e02ff */
[----:B------:R2:W-:Y:S01]  /*b4e0*/  @P1 STG.E [R8.64], R11 ;  /* 0x0000000b08001986 */ /* 0x0005e2000c101908 */
[----:B-1----:R-:W-:-:S03]  /*b4f0*/  LEA R2, P1, R223, R45, 0x2 ;  /* 0x0000002ddf027211 */ /* 0x002fc600078210ff */
[----:B------:R1:W-:Y:S01]  /*b500*/  @P4 STG.E [R12.64], R7 ;  /* 0x000000070c004986 */ /* 0x0003e2000c101908 */
[C---:B------:R-:W-:Y:S01]  /*b510*/  ISETP.LT.AND P4, PT, R222.reuse, c[0x0][0x17c], !P0 ;  /* 0x00005f00de007a0c */ /* 0x040fe20004781270 */
[----:B------:R-:W-:Y:S01]  /*b520*/  IMAD R222, R222, c[0x0][0x198], RZ ;  /* 0x00006600dede7a24 */ /* 0x000fe200078e02ff */
[----:B------:R-:W-:Y:S02]  /*b530*/  LEA.HI.X.SX32 R3, R223, R47, 0x2, P1 ;  /* 0x0000002fdf037211 */ /* 0x000fe400008f16ff */
[-C--:B------:R-:W-:Y:S02]  /*b540*/  LEA R6, P1, R0, R45.reuse, 0x2 ;  /* 0x0000002d00067211 */ /* 0x080fe400078210ff */
[-C--:B--2---:R-:W-:Y:S01]  /*b550*/  LEA R8, P2, R221, R45.reuse, 0x2 ;  /* 0x0000002ddd087211 */ /* 0x084fe200078410ff */
[----:B------:R-:W-:Y:S01]  /*b560*/  IMAD R14, R219, c[0x0][0x198], RZ ;  /* 0x00006600db0e7a24 */ /* 0x000fe200078e02ff */
[----:B------:R-:W-:Y:S02]  /*b570*/  LEA R4, P6, R222, R45, 0x2 ;  /* 0x0000002dde047211 */ /* 0x000fe400078c10ff */
[----:B------:R-:W-:-:S02]  /*b580*/  LEA.HI.X.SX32 R9, R221, R47, 0x2, P2 ;  /* 0x0000002fdd097211 */ /* 0x000fc400010f16ff */
[----:B------:R-:W-:Y:S02]  /*b590*/  ISETP.LT.AND P2, PT, R220, c[0x0][0x17c], !P0 ;  /* 0x00005f00dc007a0c */ /* 0x000fe40004741270 */
[-C--:B-1----:R-:W-:Y:S02]  /*b5a0*/  LEA.HI.X.SX32 R7, R0, R47.reuse, 0x2, P1 ;  /* 0x0000002f00077211 */ /* 0x082fe400008f16ff */
[----:B------:R-:W-:Y:S02]  /*b5b0*/  ISETP.LT.AND P1, PT, R219, c[0x0][0x17c], !P0 ;  /* 0x00005f00db007a0c */ /* 0x000fe40004721270 */
[----:B------:R-:W-:Y:S02]  /*b5c0*/  ISETP.LT.AND P0, PT, R218, c[0x0][0x17c], !P0 ;  /* 0x00005f00da007a0c */ /* 0x000fe40004701270 */
[----:B------:R-:W-:Y:S02]  /*b5d0*/  LEA.HI.X.SX32 R5, R222, R47, 0x2, P6 ;  /* 0x0000002fde057211 */ /* 0x000fe400030f16ff */
[----:B------:R-:W-:Y:S01]  /*b5e0*/  LEA R10, P6, R14, R45, 0x2 ;  /* 0x0000002d0e0a7211 */ /* 0x000fe200078c10ff */
[----:B------:R-:W-:Y:S01]  /*b5f0*/  IMAD R16, R218, c[0x0][0x198], RZ ;  /* 0x00006600da107a24 */ /* 0x000fe200078e02ff */
[----:B------:R1:W-:Y:S02]  /*b600*/  @P5 STG.E [R2.64], R15 ;  /* 0x0000000f02005986 */ /* 0x0003e4000c101908 */
[----:B------:R-:W-:-:S02]  /*b610*/  LEA.HI.X.SX32 R11, R14, R47, 0x2, P6 ;  /* 0x0000002f0e0b7211 */ /* 0x000fc400030f16ff */
[----:B------:R1:W-:Y:S01]  /*b620*/  @P4 STG.E [R4.64], R27 ;  /* 0x0000001b04004986 */ /* 0x0003e2000c101908 */
[----:B------:R-:W-:-:S03]  /*b630*/  LEA R12, P6, R16, R45, 0x2 ;  /* 0x0000002d100c7211 */ /* 0x000fc600078c10ff */
[----:B------:R1:W-:Y:S04]  /*b640*/  @P3 STG.E [R8.64], R23 ;  /* 0x0000001708003986 */ /* 0x0003e8000c101908 */
[----:B------:R1:W-:Y:S01]  /*b650*/  @P2 STG.E [R6.64], R19 ;  /* 0x0000001306002986 */ /* 0x0003e2000c101908 */
[----:B------:R-:W-:-:S03]  /*b660*/  LEA.HI.X.SX32 R13, R16, R47, 0x2, P6 ;  /* 0x0000002f100d7211 */ /* 0x000fc600030f16ff */
[----:B------:R1:W-:Y:S01]  /*b670*/  @P1 STG.E [R10.64], R35 ;  /* 0x000000230a001986 */ /* 0x0003e2000c101908 */
[----:B------:R-:W-:Y:S05]  /*b680*/  @!P0 EXIT ;  /* 0x000000000000894d */ /* 0x000fea0003800000 */
[----:B------:R-:W-:Y:S01]  /*b690*/  STG.E [R12.64], R31 ;  /* 0x0000001f0c007986 */ /* 0x000fe2000c101908 */
[----:B------:R-:W-:Y:S05]  /*b6a0*/  EXIT ;  /* 0x000000000000794d */ /* 0x000fea0003800000 */
.L_x_3:
[----:B------:R-:W-:-:S00]  /*b6b0*/  BRA `(.L_x_3) ;  /* 0xfffffff000007947 */ /* 0x000fc0000383ffff */
[----:B------:R-:W-:-:S00]  /*b6c0*/  NOP ;  /* 0x0000000000007918 */ /* 0x000fc00000000000 */
        /* <DEDUP_REMOVED lines=11> */
.L_x_4:


//--------------------- .nv.shared.matmul_kernel  --------------------------
	.section	.nv.shared.matmul_kernel,"aw",@nobits
	.sectionflags	@""
	.align	16
